def gluon_tcgen05(
    a_ptr,
    b_ptr,
    c_ptr,
    M,
    N,
    K,
    stride_am,
    stride_bk,
    stride_cm,
    BLOCK_M: gl.constexpr,
    BLOCK_N: gl.constexpr,
    BLOCK_K: gl.constexpr,
    DTYPE: gl.constexpr,
    A_LAYOUT: gl.constexpr,
    B_LAYOUT: gl.constexpr,
    C_LAYOUT: gl.constexpr,
    B_SHAPE: gl.constexpr,
    TMEM_LAYOUT: gl.constexpr,
    TMEM_REG: gl.constexpr,
    TRANS_B: gl.constexpr,
    NUM_BUFFERS: gl.constexpr,
):
    a_desc = tma.make_tensor_descriptor(
        a_ptr, [M, K], [stride_am, 1], [BLOCK_M, BLOCK_K], A_LAYOUT
    )
    b_desc = tma.make_tensor_descriptor(
        b_ptr,
        [N, K] if TRANS_B else [K, N],
        [stride_bk, 1],
        B_SHAPE,
        B_LAYOUT,
    )
    c_desc = tma.make_tensor_descriptor(
        c_ptr, [M, N], [stride_cm, 1], [BLOCK_M, BLOCK_N], C_LAYOUT
    )

    a_bufs = gl.allocate_shared_memory(
        DTYPE, [NUM_BUFFERS, BLOCK_M, BLOCK_K], A_LAYOUT
    )
    b_bufs = gl.allocate_shared_memory(DTYPE, [NUM_BUFFERS] + B_SHAPE, B_LAYOUT)

    pid_m = gl.program_id(0)
    pid_n = gl.program_id(1)
    off_m = pid_m * BLOCK_M
    off_n = pid_n * BLOCK_N

    tma_bars = gl.allocate_shared_memory(
        gl.int64, [NUM_BUFFERS, 1], mbarrier.MBarrierLayout()
    )
    mma_bars = gl.allocate_shared_memory(
        gl.int64, [NUM_BUFFERS, 1], mbarrier.MBarrierLayout()
    )
    for i in gl.static_range(NUM_BUFFERS):
        mbarrier.init(tma_bars.index(i), count=1)
        mbarrier.init(mma_bars.index(i), count=1)

    acc_tmem = allocate_tensor_memory(gl.float32, [BLOCK_M, BLOCK_N], TMEM_LAYOUT)
    idx = 0
    phase = 0
    use_acc = False
    for k in range(0, K, BLOCK_K):
        a = a_bufs.index(idx)
        b = b_bufs.index(idx)
        tma_bar = tma_bars.index(idx)
        mma_bar = mma_bars.index(idx)
        mbarrier.expect(
            tma_bar, a_desc.block_type.nbytes + b_desc.block_type.nbytes
        )
        tma.async_copy_global_to_shared(a_desc, [off_m, k], tma_bar, a)
        tma.async_copy_global_to_shared(
            b_desc, [off_n, k] if TRANS_B else [k, off_n], tma_bar, b
        )
        mbarrier.wait(tma_bar, phase=phase)

        if TRANS_B:
            b = b.permute((1, 0))
        tcgen05_mma(a, b, acc_tmem, use_acc=use_acc)
        tcgen05_commit(mma_bar)
        mbarrier.wait(mma_bar, phase=phase)
        use_acc = True

        idx += 1
        if idx == NUM_BUFFERS:
            idx = 0
            phase ^= 1

    for i in gl.static_range(NUM_BUFFERS):
        mbarrier.invalidate(tma_bars.index(i))
        mbarrier.invalidate(mma_bars.index(i))

    acc = acc_tmem.load(TMEM_REG)
    c_smem = gl.allocate_shared_memory(DTYPE, [BLOCK_M, BLOCK_N], C_LAYOUT)
    c_smem.store(acc.to(DTYPE))
    fence_async_shared()
    tma.async_copy_shared_to_global(c_desc, [off_m, off_n], c_smem)
    tma.store_wait(pendings=0)

# config = {"BLOCK_K": 32, "BLOCK_M": 128, "BLOCK_N": 256, "arch": "sm_100", "dtype": "fp8e4m3", "num_buffers": 1, "num_warps": 4, "trans_b": 0}
# arch = sm_100


// ===== COMPILED SASS (sm_100a) =====

	.target	sm_100a

	.elftype	@"ET_EXEC"


//--------------------- .note.nv.tkinfo           --------------------------
	.section	.note.nv.tkinfo,"",@"SHT_NOTE"
	.sectionflags	@"SHF_NOTE_NV_TKINFO"
	.tkinfo
        /*0018*/ 	.word	0x00000081
        /*0030*/ 	.string	""
        /*0030*/ 	.string	"ptxas-blackwell"
        /*0030*/ 	.string	"Cuda compilation tools, release 12.9, V12.9.86"
        /*0030*/ 	.string	"Build cuda_12.9.r12.9/compiler.36037853_0"
        /*0030*/ 	.string	"-v  -suppress-debug-info  -lineinfo  -arch sm_100a "



//--------------------- .note.nv.cuver            --------------------------
	.section	.note.nv.cuver,"",@"SHT_NOTE"
	.sectionflags	@"SHF_NOTE_NV_CUVER"
        /*0018*/ 	.short	0x0001
        /*001a*/ 	.short	0x0064
        /*001c*/ 	.short	0x0001
        /*001e*/ 	.short	0x0000
        /*0020*/ 	.short	0x0001
        /*0022*/ 	.short	0x0000


//--------------------- .nv.info                  --------------------------
	.section	.nv.info,"",@"SHT_CUDA_INFO"
	.align	4


	//----- nvinfo : EIATTR_REGCOUNT
	.align		4
        /*0000*/ 	.byte	0x04, 0x2f
        /*0002*/ 	.short	(.L_4 - .L_3)
	.align		4
.L_3:
        /*0004*/ 	.word	index@(gluon_tcgen05)
        /*0008*/ 	.word	0x000000aa


	//----- nvinfo : EIATTR_FRAME_SIZE
	.align		4
.L_4:
        /*000c*/ 	.byte	0x04, 0x11
        /*000e*/ 	.short	(.L_6 - .L_5)
	.align		4
.L_5:
        /*0010*/ 	.word	index@($__internal_2_$__cuda_sm10x_tcgen05_guardrail_trap_unallocated_columns_being_dealloced)
        /*0014*/ 	.word	0x00000000


	//----- nvinfo : EIATTR_FRAME_SIZE
	.align		4
.L_6:
        /*0018*/ 	.byte	0x04, 0x11
        /*001a*/ 	.short	(.L_8 - .L_7)
	.align		4
.L_7:
        /*001c*/ 	.word	index@($__internal_1_$__cuda_sm10x_tcgen05_guardrail_trap_phase_invalid_during_alloc)
        /*0020*/ 	.word	0x00000000


	//----- nvinfo : EIATTR_FRAME_SIZE
	.align		4
.L_8:
        /*0024*/ 	.byte	0x04, 0x11
        /*0026*/ 	.short	(.L_10 - .L_9)
	.align		4
.L_9:
        /*0028*/ 	.word	index@($__internal_0_$__cuda_sm10x_tcgen05_guardrail_trap_col_being_dealloced_not_returned_by_alloc)
        /*002c*/ 	.word	0x00000000


	//----- nvinfo : EIATTR_FRAME_SIZE
	.align		4
.L_10:
        /*0030*/ 	.byte	0x04, 0x11
        /*0032*/ 	.short	(.L_12 - .L_11)
	.align		4
.L_11:
        /*0034*/ 	.word	index@(gluon_tcgen05)
        /*0038*/ 	.word	0x00000000


	//----- nvinfo : EIATTR_MIN_STACK_SIZE
	.align		4
.L_12:
        /*003c*/ 	.byte	0x04, 0x12
        /*003e*/ 	.short	(.L_14 - .L_13)
	.align		4
.L_13:
        /*0040*/ 	.word	index@(gluon_tcgen05)
        /*0044*/ 	.word	0x00000000
.L_14:


//--------------------- .nv.info.gluon_tcgen05    --------------------------
	.section	.nv.info.gluon_tcgen05,"",@"SHT_CUDA_INFO"
	.sectionflags	@""
	.align	4


	//----- nvinfo : EIATTR_CUDA_API_VERSION
	.align		4
        /*0000*/ 	.byte	0x04, 0x37
        /*0002*/ 	.short	(.L_16 - .L_15)
.L_15:
        /*0004*/ 	.word	0x00000081


	//----- nvinfo : EIATTR_KPARAM_INFO
	.align		4
.L_16:
        /*0008*/ 	.byte	0x04, 0x17
        /*000a*/ 	.short	(.L_18 - .L_17)
.L_17:
        /*000c*/ 	.word	0x00000000
        /*0010*/ 	.short	0x000a
        /*0012*/ 	.short	0x0048
        /*0014*/ 	.byte	0x00, 0xf4, 0x21, 0x00


	//----- nvinfo : EIATTR_KPARAM_INFO
	.align		4
.L_18:
        /*0018*/ 	.byte	0x04, 0x17
        /*001a*/ 	.short	(.L_20 - .L_19)
.L_19:
        /*001c*/ 	.word	0x00000000
        /*0020*/ 	.short	0x0009
        /*0022*/ 	.short	0x0040
        /*0024*/ 	.byte	0x00, 0xf4, 0x21, 0x00


	//----- nvinfo : EIATTR_KPARAM_INFO
	.align		4
.L_20:
        /*0028*/ 	.byte	0x04, 0x17
        /*002a*/ 	.short	(.L_22 - .L_21)
.L_21:
        /*002c*/ 	.word	0x00000000
        /*0030*/ 	.short	0x0008
        /*0032*/ 	.short	0x0038
        /*0034*/ 	.byte	0x00, 0xf0, 0x21, 0x00


	//----- nvinfo : EIATTR_KPARAM_INFO
	.align		4
.L_22:
        /*0038*/ 	.byte	0x04, 0x17
        /*003a*/ 	.short	(.L_24 - .L_23)
.L_23:
        /*003c*/ 	.word	0x00000000
        /*0040*/ 	.short	0x0007
        /*0042*/ 	.short	0x0030
        /*0044*/ 	.byte	0x00, 0xf0, 0x21, 0x00


	//----- nvinfo : EIATTR_KPARAM_INFO
	.align		4
.L_24:
        /*0048*/ 	.byte	0x04, 0x17
        /*004a*/ 	.short	(.L_26 - .L_25)
.L_25:
        /*004c*/ 	.word	0x00000000
        /*0050*/ 	.short	0x0006
        /*0052*/ 	.short	0x0028
        /*0054*/ 	.byte	0x00, 0xf0, 0x21, 0x00


	//----- nvinfo : EIATTR_KPARAM_INFO
	.align		4
.L_26:
        /*0058*/ 	.byte	0x04, 0x17
        /*005a*/ 	.short	(.L_28 - .L_27)
.L_27:
        /*005c*/ 	.word	0x00000000
        /*0060*/ 	.short	0x0005
        /*0062*/ 	.short	0x0020
        /*0064*/ 	.byte	0x00, 0xf0, 0x11, 0x00


	//----- nvinfo : EIATTR_KPARAM_INFO
	.align		4
.L_28:
        /*0068*/ 	.byte	0x04, 0x17
        /*006a*/ 	.short	(.L_30 - .L_29)
.L_29:
        /*006c*/ 	.word	0x00000000
        /*0070*/ 	.short	0x0004
        /*0072*/ 	.short	0x001c
        /*0074*/ 	.byte	0x00, 0xf0, 0x11, 0x00


	//----- nvinfo : EIATTR_KPARAM_INFO
	.align		4
.L_30:
        /*0078*/ 	.byte	0x04, 0x17
        /*007a*/ 	.short	(.L_32 - .L_31)
.L_31:
        /*007c*/ 	.word	0x00000000
        /*0080*/ 	.short	0x0003
        /*0082*/ 	.short	0x0018
        /*0084*/ 	.byte	0x00, 0xf0, 0x11, 0x00


	//----- nvinfo : EIATTR_KPARAM_INFO
	.align		4
.L_32:
        /*0088*/ 	.byte	0x04, 0x17
        /*008a*/ 	.short	(.L_34 - .L_33)
.L_33:
        /*008c*/ 	.word	0x00000000
        /*0090*/ 	.short	0x0002
        /*0092*/ 	.short	0x0010
        /*0094*/ 	.byte	0x00, 0xf4, 0x21, 0x00


	//----- nvinfo : EIATTR_KPARAM_INFO
	.align		4
.L_34:
        /*0098*/ 	.byte	0x04, 0x17
        /*009a*/ 	.short	(.L_36 - .L_35)
.L_35:
        /*009c*/ 	.word	0x00000000
        /*00a0*/ 	.short	0x0001
        /*00a2*/ 	.short	0x0008
        /*00a4*/ 	.byte	0x00, 0xf4, 0x21, 0x00


	//----- nvinfo : EIATTR_KPARAM_INFO
	.align		4
.L_36:
        /*00a8*/ 	.byte	0x04, 0x17
        /*00aa*/ 	.short	(.L_38 - .L_37)
.L_37:
        /*00ac*/ 	.word	0x00000000
        /*00b0*/ 	.short	0x0000
        /*00b2*/ 	.short	0x0000
        /*00b4*/ 	.byte	0x00, 0xf4, 0x21, 0x00


	//----- nvinfo : EIATTR_AT_ENTRY_FRAGMENTS
	.align		4
.L_38:
        /*00b8*/ 	.byte	0x04, 0x4f
        /*00ba*/ 	.short	(.L_40 - .L_39)


	//   ....[0]....
.L_39:
        /*00bc*/ 	.word	0x00000004


	//----- nvinfo : EIATTR_RESERVED_SMEM_USED
	.align		4
.L_40:
        /*00c0*/ 	.byte	0x01, 0x41
	.zero		2


	//----- nvinfo : EIATTR_SPARSE_MMA_MASK
	.align		4
        /*00c4*/ 	.byte	0x03, 0x50
        /*00c6*/ 	.short	0x0000


	//----- nvinfo : EIATTR_TCGEN05_1CTA_USED
	.align		4
        /*00c8*/ 	.byte	0x01, 0x51
	.zero		2


	//----- nvinfo : EIATTR_MAXREG_COUNT
	.align		4
        /*00cc*/ 	.byte	0x03, 0x1b
        /*00ce*/ 	.short	0x00ff


	//----- nvinfo : EIATTR_NUM_BARRIERS
	.align		4
        /*00d0*/ 	.byte	0x02, 0x4c
        /*00d2*/ 	.byte	0x01
	.zero		1


	//----- nvinfo : EIATTR_INT_WARP_WIDE_INSTR_OFFSETS
	.align		4
        /*00d4*/ 	.byte	0x04, 0x31
        /*00d6*/ 	.short	(.L_42 - .L_41)


	//   ....[0]....
.L_41:
        /*00d8*/ 	.word	0x00001650


	//   ....[1]....
        /*00dc*/ 	.word	0x00001670


	//   ....[2]....
        /*00e0*/ 	.word	0x000016f0


	//   ....[3]....
        /*00e4*/ 	.word	0x00001800


	//   ....[4]....
        /*00e8*/ 	.word	0x00001810


	//   ....[5]....
        /*00ec*/ 	.word	0x000018b0


	//   ....[6]....
        /*00f0*/ 	.word	0x000018c0


	//   ....[7]....
        /*00f4*/ 	.word	0x00001a20


	//   ....[8]....
        /*00f8*/ 	.word	0x00001a30


	//   ....[9]....
        /*00fc*/ 	.word	0x00001b80


	//   ....[10]....
        /*0100*/ 	.word	0x00001b90


	//   ....[11]....
        /*0104*/ 	.word	0x00001bd0


	//   ....[12]....
        /*0108*/ 	.word	0x00001c10


	//   ....[13]....
        /*010c*/ 	.word	0x00001d20


	//   ....[14]....
        /*0110*/ 	.word	0x00001d30


	//   ....[15]....
        /*0114*/ 	.word	0x00001ee0


	//   ....[16]....
        /*0118*/ 	.word	0x00001ef0


	//   ....[17]....
        /*011c*/ 	.word	0x00002b20


	//   ....[18]....
        /*0120*/ 	.word	0x00002b70


	//----- nvinfo : EIATTR_COOP_GROUP_MASK_REGIDS
	.align		4
.L_42:
        /*0124*/ 	.byte	0x04, 0x29
        /*0126*/ 	.short	(.L_44 - .L_43)


	//   ....[0]....
.L_43:
        /*0128*/ 	.word	0xffffffff


	//   ....[1]....
        /*012c*/ 	.word	0xffffffff


	//   ....[2]....
        /*0130*/ 	.word	0xffffffff


	//   ....[3]....
        /*0134*/ 	.word	0xffffffff


	//   ....[4]....
        /*0138*/ 	.word	0xffffffff


	//   ....[5]....
        /*013c*/ 	.word	0xffffffff


	//   ....[6]....
        /*0140*/ 	.word	0xffffffff


	//   ....[7]....
        /*0144*/ 	.word	0xffffffff


	//   ....[8]....
        /*0148*/ 	.word	0xffffffff


	//   ....[9]....
        /*014c*/ 	.word	0xffffffff


	//----- nvinfo : EIATTR_COOP_GROUP_INSTR_OFFSETS
	.align		4
.L_44:
        /*0150*/ 	.byte	0x04, 0x28
        /*0152*/ 	.short	(.L_46 - .L_45)


	//   ....[0]....
.L_45:
        /*0154*/ 	.word	0x00000050


	//   ....[1]....
        /*0158*/ 	.word	0x00000310


	//   ....[2]....
        /*015c*/ 	.word	0x000004f0


	//   ....[3]....
        /*0160*/ 	.word	0x000009a0


	//   ....[4]....
        /*0164*/ 	.word	0x00000ae0


	//   ....[5]....
        /*0168*/ 	.word	0x00000f50


	//   ....[6]....
        /*016c*/ 	.word	0x00001090


	//   ....[7]....
        /*0170*/ 	.word	0x000014e0


	//   ....[8]....
        /*0174*/ 	.word	0x000029b0


	//   ....[9]....
        /*0178*/ 	.word	0x00002c20


	//----- nvinfo : EIATTR_VRC_CTA_INIT_COUNT
	.align		4
.L_46:
        /*017c*/ 	.byte	0x02, 0x4a
        /*017e*/ 	.byte	0x80
	.zero		1


	//----- nvinfo : EIATTR_MBARRIER_INSTR_OFFSETS
	.align		4
        /*0180*/ 	.byte	0x04, 0x39
        /*0182*/ 	.short	(.L_48 - .L_47)


	//   ....[0]....
.L_47:
        /*0184*/ 	.word	0x00001710
        /*0188*/ 	.word	0x000000ff
        /*018c*/ 	.word	0x00003000
        /*0190*/ 	.short	0x0100
        /*0192*/ 	.byte	0x1b
	.zero		1


	//   ....[1]....
        /*0194*/ 	.word	0x00001720
        /*0198*/ 	.word	0x000000ff
        /*019c*/ 	.word	0x00003010
        /*01a0*/ 	.short	0x0100
        /*01a2*/ 	.byte	0x1b
	.zero		1


	//   ....[2]....
        /*01a4*/ 	.word	0x00001970
        /*01a8*/ 	.word	0x000000ff
        /*01ac*/ 	.word	0x00003000
        /*01b0*/ 	.short	0x010a
        /*01b2*/ 	.byte	0x1b
	.zero		1


	//   ....[3]....
        /*01b4*/ 	.word	0x00001a80
        /*01b8*/ 	.word	0x000000ff
        /*01bc*/ 	.word	0x00003010
        /*01c0*/ 	.short	0x010a
        /*01c2*/ 	.byte	0x1b
	.zero		1


	//   ....[4]....
        /*01c4*/ 	.word	0x00001c90
        /*01c8*/ 	.word	0x000000ff
        /*01cc*/ 	.word	0x00003000
        /*01d0*/ 	.short	0x010a
        /*01d2*/ 	.byte	0x1b
	.zero		1


	//   ....[5]....
        /*01d4*/ 	.word	0x00001d70
        /*01d8*/ 	.word	0x000000ff
        /*01dc*/ 	.word	0x00003010
        /*01e0*/ 	.short	0x010a
        /*01e2*/ 	.byte	0x1b
	.zero		1


	//   ....[6]....
        /*01e4*/ 	.word	0x00001e00
        /*01e8*/ 	.word	0x000000ff
        /*01ec*/ 	.word	0x00003000
        /*01f0*/ 	.short	0x0108
        /*01f2*/ 	.byte	0x1b
	.zero		1


	//   ....[7]....
        /*01f4*/ 	.word	0x00001e10
        /*01f8*/ 	.word	0x000000ff
        /*01fc*/ 	.word	0x00003010
        /*0200*/ 	.short	0x0108
        /*0202*/ 	.byte	0x1b
	.zero		1


	//   ....[8]....
        /*0204*/ 	.word	0x00002c40
        /*0208*/ 	.word	0x000000ff
        /*020c*/ 	.word	0x00003000
        /*0210*/ 	.short	0x010a
        /*0212*/ 	.byte	0x1b
	.zero		1


	//   ....[9]....
        /*0214*/ 	.word	0x00002c70
        /*0218*/ 	.word	0x000000ff
        /*021c*/ 	.word	0x00003010
        /*0220*/ 	.short	0x010a
        /*0222*/ 	.byte	0x1b
	.zero		1


	//   ....[10]....
        /*0224*/ 	.word	0x00002ca0
        /*0228*/ 	.word	0x000000ff
        /*022c*/ 	.word	0x00003000
        /*0230*/ 	.short	0x010a
        /*0232*/ 	.byte	0x1b
	.zero		1


	//   ....[11]....
        /*0234*/ 	.word	0x00002cd0
        /*0238*/ 	.word	0x000000ff
        /*023c*/ 	.word	0x00003010
        /*0240*/ 	.short	0x010a
        /*0242*/ 	.byte	0x1b
	.zero		1


	//----- nvinfo : EIATTR_NUM_MBARRIERS
	.align		4
.L_48:
        /*0244*/ 	.byte	0x03, 0x38
        /*0246*/ 	.short	0x0002


	//----- nvinfo : EIATTR_EXIT_INSTR_OFFSETS
	.align		4
        /*0248*/ 	.byte	0x04, 0x1c
        /*024a*/ 	.short	(.L_50 - .L_49)


	//   ....[0]....
.L_49:
        /*024c*/ 	.word	0x00002c30


	//----- nvinfo : EIATTR_REQNTID
	.align		4
.L_50:
        /*0250*/ 	.byte	0x04, 0x10
        /*0252*/ 	.short	(.L_52 - .L_51)
.L_51:
        /*0254*/ 	.word	0x00000080
        /*0258*/ 	.word	0x00000001
        /*025c*/ 	.word	0x00000001


	//----- nvinfo : EIATTR_CRS_STACK_SIZE
	.align		4
.L_52:
        /*0260*/ 	.byte	0x04, 0x1e
        /*0262*/ 	.short	(.L_54 - .L_53)
.L_53:
        /*0264*/ 	.word	0x00000000


	//----- nvinfo : EIATTR_CBANK_PARAM_SIZE
	.align		4
.L_54:
        /*0268*/ 	.byte	0x03, 0x19
        /*026a*/ 	.short	0x0050


	//----- nvinfo : EIATTR_PARAM_CBANK
	.align		4
        /*026c*/ 	.byte	0x04, 0x0a
        /*026e*/ 	.short	(.L_56 - .L_55)
	.align		4
.L_55:
        /*0270*/ 	.word	index@(.nv.constant0.gluon_tcgen05)
        /*0274*/ 	.short	0x0380
        /*0276*/ 	.short	0x0050


	//----- nvinfo : EIATTR_SW_WAR
	.align		4
.L_56:
        /*0278*/ 	.byte	0x04, 0x36
        /*027a*/ 	.short	(.L_58 - .L_57)
.L_57:
        /*027c*/ 	.word	0x00000008
.L_58:


//--------------------- .nv.compat                --------------------------
	.section	.nv.compat,"",@"SHT_CUDA_COMPAT_INFO"
	.align	4
        /*0000*/ 	.byte	0x02, 0x02, 0x02, 0x00, 0x02, 0x05, 0x05, 0x00, 0x02, 0x03, 0x03, 0x00, 0x02, 0x06, 0x01, 0x00


//--------------------- .nv.callgraph             --------------------------
	.section	.nv.callgraph,"",@"SHT_CUDA_CALLGRAPH"
	.align	4
	.sectionentsize	8
	.align		4
        /*0000*/ 	.word	0x00000000
	.align		4
        /*0004*/ 	.word	0xffffffff
	.align		4
        /*0008*/ 	.word	0x00000000
	.align		4
        /*000c*/ 	.word	0xfffffffe
	.align		4
        /*0010*/ 	.word	0x00000000
	.align		4
        /*0014*/ 	.word	0xfffffffd
	.align		4
        /*0018*/ 	.word	0x00000000
	.align		4
        /*001c*/ 	.word	0xfffffffc


//--------------------- .text.gluon_tcgen05       --------------------------
	.section	.text.gluon_tcgen05,"ax",@progbits
	.align	128
        .global         gluon_tcgen05
        .type           gluon_tcgen05,@function
        .size           gluon_tcgen05,(.L_x_73 - gluon_tcgen05)
        .other          gluon_tcgen05,@"STO_CUDA_ENTRY STV_DEFAULT"
gluon_tcgen05:
.text.gluon_tcgen05:
[----:B------:R-:W1:Y:S01]  /*0000*/  LDC R1, c[0x0][0x37c] ;  /* 0x0000df00ff017b82 */ /* 0x000e620000000800 */
[----:B------:R-:W2:Y:S02]  /*0010*/  S2R R0, SR_TID.X ;  /* 0x0000000000007919 */ /* 0x000ea40000002100 */
[----:B--2---:R-:W-:-:S13]  /*0020*/  ISETP.GE.U32.AND P2, PT, R0, 0x20, PT ;  /* 0x000000200000780c */ /* 0x004fda0003f46070 */
[----:B------:R-:W-:Y:S05]  /*0030*/  @P2 BRA `(.L_x_0) ;  /* 0x0000000000b82947 */ /* 0x000fea0003800000 */
[----:B------:R-:W2:Y:S01]  /*0040*/  S2UR UR6, SR_CgaCtaId ;  /* 0x00000000000679c3 */ /* 0x000ea20000008800 */
[----:B------:R-:W-:Y:S01]  /*0050*/  NOP ;  /* 0x0000000000007918 */ /* 0x000fe20000000000 */
[----:B------:R-:W-:Y:S02]  /*0060*/  UMOV UR4, 0x40 ;  /* 0x0000004000047882 */ /* 0x000fe40000000000 */
[----:B--2---:R-:W-:-:S09]  /*0070*/  ULEA UR4, UR6, UR4, 0x18 ;  /* 0x0000000406047291 */ /* 0x004fd2000f8ec0ff */
[----:B------:R-:W2:Y:S01]  /*0080*/  LDS.U8 R2, [UR4] ;  /* 0x00000004ff027984 */ /* 0x000ea20008000000 */
[----:B------:R-:W-:Y:S02]  /*0090*/  UMOV UR4, 0x400 ;  /* 0x0000040000047882 */ /* 0x000fe40000000000 */
[----:B------:R-:W-:Y:S01]  /*00a0*/  ULEA UR4, UR6, UR4, 0x18 ;  /* 0x0000000406047291 */ /* 0x000fe2000f8ec0ff */
[----:B--2---:R-:W-:-:S13]  /*00b0*/  ISETP.NE.AND P0, PT, R2, RZ, PT ;  /* 0x000000ff0200720c */ /* 0x004fda0003f05270 */
[----:B------:R-:W-:Y:S05]  /*00c0*/  @P0 BRA `(.L_x_1) ;  /* 0x00000000007c0947 */ /* 0x000fea0003800000 */
[----:B------:R-:W-:-:S13]  /*00d0*/  ELECT P0, URZ, PT ;  /* 0x0000000000ff782f */ /* 0x000fda0003800000 */
[----:B------:R-:W-:Y:S05]  /*00e0*/  @!P0 BRA `(.L_x_2) ;  /* 0x0000000000848947 */ /* 0x000fea0003800000 */
[----:B------:R-:W-:Y:S01]  /*00f0*/  UMOV UR5, 0x8 ;  /* 0x0000000800057882 */ /* 0x000fe20000000000 */
[----:B------:R-:W-:Y:S02]  /*0100*/  IMAD.MOV.U32 R5, RZ, RZ, 0x1 ;  /* 0x00000001ff057424 */ /* 0x000fe400078e00ff */
[----:B------:R-:W-:Y:S02]  /*0110*/  IMAD.MOV.U32 R3, RZ, RZ, 0xff ;  /* 0x000000ffff037424 */ /* 0x000fe400078e00ff */
[----:B------:R-:W-:Y:S04]  /*0120*/  DEPBAR.LE SB2, 0x36 ;  /* 0x0000ad800000791a */ /* 0x000fe80000000000 */
[----:B------:R-:W2:Y:S02]  /*0130*/  UTCATOMSWS.FIND_AND_SET.ALIGN UP0, UR5, UR5 ;  /* 0x00000005000575e3 */ /* 0x000ea40008000800 */
[----:B--2---:R-:W-:-:S04]  /*0140*/  PLOP3.LUT P0, PT, PT, PT, UP0, 0x80, 0x8 ;  /* 0x000000000008781c */ /* 0x004fc80003f0f008 */
[----:B------:R-:W-:-:S04]  /*0150*/  SEL R2, RZ, 0xffffffff, !P0 ;  /* 0xffffffffff027807 */ /* 0x000fc80004000000 */
[----:B------:R-:W-:Y:S01]  /*0160*/  ISETP.NE.AND P0, PT, R2, RZ, PT ;  /* 0x000000ff0200720c */ /* 0x000fe20003f05270 */
[----:B------:R-:W-:-:S12]  /*0170*/  IMAD.U32 R2, RZ, RZ, UR5 ;  /* 0x00000005ff027e24 */ /* 0x000fd8000f8e00ff */
[----:B------:R-:W-:Y:S05]  /*0180*/  @P0 BRA `(.L_x_3) ;  /* 0x0000000000240947 */ /* 0x000fea0003800000 */
.L_x_4:
[----:B------:R-:W-:Y:S05]  /*0190*/  NANOSLEEP 0x64 ;  /* 0x000000640000795d */ /* 0x000fea0003800000 */
[----:B------:R-:W-:-:S05]  /*01a0*/  UMOV UR5, 0x8 ;  /* 0x0000000800057882 */ /* 0x000fca0000000000 */
[----:B------:R-:W-:Y:S04]  /*01b0*/  DEPBAR.LE SB2, 0x36 ;  /* 0x0000ad800000791a */ /* 0x000fe80000000000 */
[----:B------:R-:W2:Y:S02]  /*01c0*/  UTCATOMSWS.FIND_AND_SET.ALIGN UP0, UR5, UR5 ;  /* 0x00000005000575e3 */ /* 0x000ea40008000800 */
[----:B--2---:R-:W-:-:S04]  /*01d0*/  PLOP3.LUT P0, PT, PT, PT, UP0, 0x80, 0x8 ;  /* 0x000000000008781c */ /* 0x004fc80003f0f008 */
[----:B------:R-:W-:-:S04]  /*01e0*/  SEL R2, RZ, 0xffffffff, !P0 ;  /* 0xffffffffff027807 */ /* 0x000fc80004000000 */
[----:B------:R-:W-:Y:S01]  /*01f0*/  ISETP.NE.AND P0, PT, R2, RZ, PT ;  /* 0x000000ff0200720c */ /* 0x000fe20003f05270 */
[----:B------:R-:W-:-:S12]  /*0200*/  IMAD.U32 R2, RZ, RZ, UR5 ;  /* 0x00000005ff027e24 */ /* 0x000fd8000f8e00ff */
[----:B------:R-:W-:Y:S05]  /*0210*/  @!P0 BRA `(.L_x_4) ;  /* 0xfffffffc00dc8947 */ /* 0x000fea000383ffff */
.L_x_3:
[C---:B------:R-:W-:Y:S01]  /*0220*/  VIADD R4, R2.reuse, 0x10 ;  /* 0x0000001002047836 */ /* 0x040fe20000000000 */
[----:B------:R-:W-:Y:S01]  /*0230*/  UMOV UR5, 0x50 ;  /* 0x0000005000057882 */ /* 0x000fe20000000000 */
[----:B------:R-:W-:Y:S01]  /*0240*/  SHF.L.U32 R3, R3, R2, RZ ;  /* 0x0000000203037219 */ /* 0x000fe200000006ff */
[----:B------:R-:W-:Y:S01]  /*0250*/  ULEA UR5, UR6, UR5, 0x18 ;  /* 0x0000000506057291 */ /* 0x000fe2000f8ec0ff */
[----:B------:R-:W-:Y:S01]  /*0260*/  IMAD.SHL.U32 R2, R2, 0x20, RZ ;  /* 0x0000002002027824 */ /* 0x000fe200078e00ff */
[----:B------:R-:W-:-:S04]  /*0270*/  SHF.L.U32 R4, R5, R4, RZ ;  /* 0x0000000405047219 */ /* 0x000fc800000006ff */
[----:B------:R-:W-:-:S05]  /*0280*/  LOP3.LUT R3, R4, R3, RZ, 0xfc, !PT ;  /* 0x0000000304037212 */ /* 0x000fca00078efcff */
[----:B------:R2:W-:Y:S04]  /*0290*/  ATOMS.OR RZ, [UR5], R3 ;  /* 0x00000003ffff798c */ /* 0x0005e8000b000005 */
[----:B------:R2:W-:Y:S01]  /*02a0*/  STS [UR4], R2 ;  /* 0x00000002ff007988 */ /* 0x0005e20008000804 */
[----:B------:R-:W-:Y:S05]  /*02b0*/  BRA `(.L_x_2) ;  /* 0x0000000000107947 */ /* 0x000fea0003800000 */
.L_x_1:
[----:B------:R-:W-:Y:S01]  /*02c0*/  IMAD.MOV.U32 R3, RZ, RZ, -0x1 ;  /* 0xffffffffff037424 */ /* 0x000fe200078e00ff */
[----:B------:R-:W-:-:S04]  /*02d0*/  MOV R2, 0x300 ;  /* 0x0000030000027802 */ /* 0x000fc80000000f00 */
[----:B------:R2:W-:Y:S03]  /*02e0*/  STS [UR4], R3 ;  /* 0x00000003ff007988 */ /* 0x0005e60008000804 */
[----:B-12---:R-:W-:Y:S05]  /*02f0*/  CALL.REL.NOINC `($__internal_1_$__cuda_sm10x_tcgen05_guardrail_trap_phase_invalid_during_alloc) ;  /* 0x00000028008c7944 */ /* 0x006fea0003c00000 */
.L_x_2:
[----:B------:R-:W-:Y:S05]  /*0300*/  WARPSYNC.ALL ;  /* 0x0000000000007948 */ /* 0x000fea0003800000 */
[----:B------:R-:W-:Y:S01]  /*0310*/  NOP ;  /* 0x0000000000007918 */ /* 0x000fe20000000000 */
.L_x_0:
[----:B------:R-:W3:Y:S08]  /*0320*/  S2UR UR5, SR_CgaCtaId ;  /* 0x00000000000579c3 */ /* 0x000ef00000008800 */
[----:B------:R-:W-:Y:S01]  /*0330*/  BAR.SYNC.DEFER_BLOCKING 0x0 ;  /* 0x0000000000007b1d */ /* 0x000fe20000010000 */
[----:B--2---:R-:W-:-:S05]  /*0340*/  LOP3.LUT R2, R0, 0x7f, RZ, 0xc0, !PT ;  /* 0x0000007f00027812 */ /* 0x004fca00078ec0ff */
[----:B------:R-:W-:Y:S02]  /*0350*/  UMOV UR4, 0x400 ;  /* 0x0000040000047882 */ /* 0x000fe40000000000 */
[----:B------:R-:W2:Y:S08]  /*0360*/  LDC R12, c[0x0][0x3a0] ;  /* 0x0000e800ff0c7b82 */ /* 0x000eb00000000800 */
[----:B------:R-:W4:Y:S01]  /*0370*/  S2UR UR14, SR_CTAID.Y ;  /* 0x00000000000e79c3 */ /* 0x000f220000002600 */
[----:B---3--:R-:W-:-:S09]  /*0380*/  ULEA UR27, UR5, UR4, 0x18 ;  /* 0x00000004051b7291 */ /* 0x008fd2000f8ec0ff */
[----:B------:R-:W3:Y:S01]  /*0390*/  LDS R4, [UR27] ;  /* 0x0000001bff047984 */ /* 0x000ee20008000800 */
[----:B------:R-:W-:Y:S06]  /*03a0*/  BAR.SYNC.DEFER_BLOCKING 0x0 ;  /* 0x0000000000007b1d */ /* 0x000fec0000010000 */
[----:B------:R-:W-:Y:S05]  /*03b0*/  @P2 BRA `(.L_x_5) ;  /* 0x0000000000182947 */ /* 0x000fea0003800000 */
[----:B------:R-:W-:Y:S01]  /*03c0*/  ELECT P0, URZ, PT ;  /* 0x0000000000ff782f */ /* 0x000fe20003800000 */
[----:B------:R-:W-:Y:S01]  /*03d0*/  IMAD.MOV.U32 R3, RZ, RZ, 0x1 ;  /* 0x00000001ff037424 */ /* 0x000fe200078e00ff */
[----:B------:R-:W-:Y:S01]  /*03e0*/  UMOV UR4, 0x40 ;  /* 0x0000004000047882 */ /* 0x000fe20000000000 */
[----:B------:R-:W-:Y:S01]  /*03f0*/  UVIRTCOUNT.DEALLOC.SMPOOL 0x80 ;  /* 0x000000800000784c */ /* 0x000fe20000000000 */
[----:B------:R-:W-:-:S09]  /*0400*/  ULEA UR4, UR5, UR4, 0x18 ;  /* 0x0000000405047291 */ /* 0x000fd2000f8ec0ff */
[----:B------:R5:W-:Y:S03]  /*0410*/  @P0 STS.U8 [UR4], R3 ;  /* 0x00000003ff000988 */ /* 0x000be60008000004 */
.L_x_5:
[----:B------:R-:W5:Y:S01]  /*0420*/  S2UR UR4, SR_CTAID.Z ;  /* 0x00000000000479c3 */ /* 0x000f620000002700 */
[----:B------:R-:W4:Y:S01]  /*0430*/  LDCU UR5, c[0x0][0x370] ;  /* 0x00006e00ff0577ac */ /* 0x000f220008000800 */
[----:B------:R-:W-:Y:S01]  /*0440*/  ISETP.GE.U32.AND P0, PT, R2, 0x20, PT ;  /* 0x000000200200780c */ /* 0x000fe20003f06070 */
[----:B--2---:R-:W-:Y:S01]  /*0450*/  VIADD R6, R12, 0xffffffff ;  /* 0xffffffff0c067836 */ /* 0x004fe20000000000 */
[C---:B------:R-:W-:Y:S01]  /*0460*/  ISETP.NE.U32.AND P3, PT, R2.reuse, RZ, PT ;  /* 0x000000ff0200720c */ /* 0x040fe20003f65070 */
[----:B------:R-:W5:Y:S02]  /*0470*/  LDCU UR6, c[0x0][0x374] ;  /* 0x00006e80ff0677ac */ /* 0x000f640008000800 */
[----:B-----5:R-:W-:Y:S01]  /*0480*/  LEA R3, R2, UR27, 0x2 ;  /* 0x0000001b02037c11 */ /* 0x020fe2000f8e10ff */
[----:B------:R-:W-:Y:S01]  /*0490*/  BSSY.RECONVERGENT B0, `(.L_x_6) ;  /* 0x0000015000007945 */ /* 0x000fe20003800200 */
[----:B------:R-:W4:Y:S01]  /*04a0*/  S2UR UR24, SR_CTAID.X ;  /* 0x00000000001879c3 */ /* 0x000f220000002500 */
[----:B------:R-:W2:Y:S01]  /*04b0*/  LDCU.64 UR10, c[0x0][0x3c0] ;  /* 0x00007800ff0a77ac */ /* 0x000ea20008000a00 */
[----:B---3--:R-:W-:-:S04]  /*04c0*/  R2UR UR32, R4 ;  /* 0x00000000042072ca */ /* 0x008fc800000e0000 */
[----:B------:R3:W-:Y:S02]  /*04d0*/  @!P0 STS [R3], RZ ;  /* 0x000000ff03008388 */ /* 0x0007e40000000800 */
[----:B------:R-:W5:Y:S01]  /*04e0*/  LDC R7, c[0x0][0x398] ;  /* 0x0000e600ff077b82 */ /* 0x000f620000000800 */
[----:B------:R-:W-:Y:S01]  /*04f0*/  NOP ;  /* 0x0000000000007918 */ /* 0x000fe20000000000 */
[----:B------:R3:W-:Y:S01]  /*0500*/  @!P3 STS [UR27+0x20], R6 ;  /* 0x00002006ff00b988 */ /* 0x0007e2000800081b */
[----:B----4-:R-:W-:-:S04]  /*0510*/  UIMAD UR4, UR4, UR6, UR14 ;  /* 0x00000006040472a4 */ /* 0x010fc8000f8e020e */
[----:B------:R-:W-:-:S04]  /*0520*/  UIMAD UR4, UR4, UR5, UR24 ;  /* 0x00000005040472a4 */ /* 0x000fc8000f8e0218 */
[----:B------:R-:W-:-:S04]  /*0530*/  UIMAD UR4, UR4, 0x180, URZ ;  /* 0x00000180040478a4 */ /* 0x000fc8000f8e02ff */
[----:B--2---:R-:W-:Y:S01]  /*0540*/  UIADD3 UR6, UP0, UPT, UR4, UR10, URZ ;  /* 0x0000000a04067290 */ /* 0x004fe2000ff1e0ff */
[----:B-----5:R-:W-:-:S03]  /*0550*/  VIADD R7, R7, 0xffffffff ;  /* 0xffffffff07077836 */ /* 0x020fc60000000000 */
[----:B------:R-:W-:Y:S01]  /*0560*/  ULEA.HI.X.SX32 UR7, UR4, UR11, 0x1, UP0 ;  /* 0x0000000b04077291 */ /* 0x000fe200080f0eff */
[----:B---3--:R-:W-:Y:S11]  /*0570*/  @P3 BRA `(.L_x_7) ;  /* 0x0000000000183947 */ /* 0x008ff60003800000 */
[----:B------:R-:W2:Y:S01]  /*0580*/  LDS R4, [UR27+0x8] ;  /* 0x0000081bff047984 */ /* 0x000ea20008000800 */
[----:B------:R-:W3:Y:S01]  /*0590*/  LDC.64 R8, c[0x0][0x380] ;  /* 0x0000e000ff087b82 */ /* 0x000ee20000000a00 */
[----:B------:R-:W-:Y:S02]  /*05a0*/  IMAD.MOV.U32 R5, RZ, RZ, 0x70 ;  /* 0x00000070ff057424 */ /* 0x000fe400078e00ff */
[----:B---3--:R3:W-:Y:S03]  /*05b0*/  STS.64 [UR27], R8 ;  /* 0x00000008ff007988 */ /* 0x0087e60008000a1b */
[----:B--2---:R-:W-:-:S05]  /*05c0*/  LOP3.LUT R4, R4, 0x10, R5, 0xd8, !PT ;  /* 0x0000001004047812 */ /* 0x004fca00078ed805 */
[----:B------:R3:W-:Y:S02]  /*05d0*/  STS [UR27+0x8], R4 ;  /* 0x00000804ff007988 */ /* 0x0007e4000800081b */
.L_x_7:
[----:B------:R-:W-:Y:S05]  /*05e0*/  BSYNC.RECONVERGENT B0 ;  /* 0x0000000000007941 */ /* 0x000fea0003800200 */
.L_x_6:
[----:B------:R-:W-:Y:S04]  /*05f0*/  BSSY.RECONVERGENT B0, `(.L_x_8) ;  /* 0x000000a000007945 */ /* 0x000fe80003800200 */
[----:B------:R-:W-:Y:S05]  /*0600*/  @P3 BRA `(.L_x_9) ;  /* 0x0000000000203947 */ /* 0x000fea0003800000 */
[----:B---3--:R-:W2:Y:S01]  /*0610*/  LDS R4, [UR27+0x34] ;  /* 0x0000341bff047984 */ /* 0x008ea20008000800 */
[----:B------:R-:W-:Y:S02]  /*0620*/  IMAD.MOV.U32 R5, RZ, RZ, 0x1f000000 ;  /* 0x1f000000ff057424 */ /* 0x000fe400078e00ff */
[----:B------:R-:W-:Y:S01]  /*0630*/  @!P3 IMAD.MOV.U32 R8, RZ, RZ, 0x7f ;  /* 0x0000007fff08b424 */ /* 0x000fe200078e00ff */
[----:B------:R-:W3:Y:S02]  /*0640*/  @!P3 LDS R9, [UR27+0x38] ;  /* 0x0000381bff09b984 */ /* 0x000ee40008000800 */
[----:B--2---:R-:W-:Y:S02]  /*0650*/  LOP3.LUT R4, R4, 0xff000000, R5, 0xb8, !PT ;  /* 0xff00000004047812 */ /* 0x004fe400078eb805 */
[----:B---3--:R-:W-:-:S03]  /*0660*/  @!P3 LOP3.LUT R5, R9, 0xff, R8, 0xb8, !PT ;  /* 0x000000ff0905b812 */ /* 0x008fc600078eb808 */
[----:B------:R2:W-:Y:S04]  /*0670*/  STS [UR27+0x34], R4 ;  /* 0x00003404ff007988 */ /* 0x0005e8000800081b */
[----:B------:R2:W-:Y:S02]  /*0680*/  @!P3 STS [UR27+0x38], R5 ;  /* 0x00003805ff00b988 */ /* 0x0005e4000800081b */
.L_x_9:
[----:B------:R-:W-:Y:S05]  /*0690*/  BSYNC.RECONVERGENT B0 ;  /* 0x0000000000007941 */ /* 0x000fea0003800200 */
.L_x_8:
[----:B------:R-:W-:Y:S04]  /*06a0*/  BSSY.RECONVERGENT B0, `(.L_x_10) ;  /* 0x000000a000007945 */ /* 0x000fe80003800200 */
[----:B------:R-:W-:Y:S05]  /*06b0*/  @P3 BRA `(.L_x_11) ;  /* 0x0000000000203947 */ /* 0x000fea0003800000 */
[----:B--23--:R-:W2:Y:S01]  /*06c0*/  LDS R4, [UR27+0x1c] ;  /* 0x00001c1bff047984 */ /* 0x00cea20008000800 */
[----:B------:R-:W3:Y:S03]  /*06d0*/  LDC.64 R10, c[0x0][0x3a8] ;  /* 0x0000ea00ff0a7b82 */ /* 0x000ee60000000a00 */
[----:B------:R4:W-:Y:S01]  /*06e0*/  STS [UR27+0x24], R7 ;  /* 0x00002407ff007988 */ /* 0x0009e2000800081b */
[--C-:B---3--:R-:W-:Y:S02]  /*06f0*/  SHF.R.U32.HI R9, RZ, 0x4, R11.reuse ;  /* 0x00000004ff097819 */ /* 0x108fe4000001160b */
[----:B------:R-:W-:-:S05]  /*0700*/  SHF.R.U64 R5, R10, 0x4, R11 ;  /* 0x000000040a057819 */ /* 0x000fca000000120b */
[----:B------:R4:W-:Y:S01]  /*0710*/  STS [UR27+0xc], R5 ;  /* 0x00000c05ff007988 */ /* 0x0009e2000800081b */
[----:B--2---:R-:W-:-:S05]  /*0720*/  LOP3.LUT R4, R4, 0xf, R9, 0xb8, !PT ;  /* 0x0000000f04047812 */ /* 0x004fca00078eb809 */
[----:B------:R4:W-:Y:S02]  /*0730*/  STS [UR27+0x1c], R4 ;  /* 0x00001c04ff007988 */ /* 0x0009e4000800081b */
.L_x_11:
[----:B------:R-:W-:Y:S05]  /*0740*/  BSYNC.RECONVERGENT B0 ;  /* 0x0000000000007941 */ /* 0x000fea0003800200 */
.L_x_10:
[----:B------:R-:W-:Y:S04]  /*0750*/  BSSY.RECONVERGENT B1, `(.L_x_12) ;  /* 0x000001d000017945 */ /* 0x000fe80003800200 */
[----:B------:R-:W-:Y:S04]  /*0760*/  BSSY.RELIABLE B0, `(.L_x_13) ;  /* 0x0000018000007945 */ /* 0x000fe80003800100 */
[----:B------:R-:W-:Y:S05]  /*0770*/  @P3 BRA `(.L_x_14) ;  /* 0x00000000001c3947 */ /* 0x000fea0003800000 */
[----:B--234-:R-:W2:Y:S02]  /*0780*/  LDS R4, [UR27+0x34] ;  /* 0x0000341bff047984 */ /* 0x01cea40008000800 */
[----:B--2---:R-:W-:-:S05]  /*0790*/  LOP3.LUT R4, R4, 0x7, RZ, 0xb8, !PT ;  /* 0x0000000704047812 */ /* 0x004fca00078eb8ff */
[----:B------:R2:W-:Y:S01]  /*07a0*/  STS [UR27+0x34], R4 ;  /* 0x00003404ff007988 */ /* 0x0005e2000800081b */
[----:B------:R-:W-:Y:S05]  /*07b0*/  @P3 BRA `(.L_x_15) ;  /* 0x00000000001c3947 */ /* 0x000fea0003800000 */
[----:B--2---:R-:W2:Y:S02]  /*07c0*/  LDS R4, [UR27+0x34] ;  /* 0x0000341bff047984 */ /* 0x004ea40008000800 */
[----:B--2---:R-:W-:-:S05]  /*07d0*/  LOP3.LUT R4, R4, 0x38, RZ, 0xb8, !PT ;  /* 0x0000003804047812 */ /* 0x004fca00078eb8ff */
[----:B------:R5:W-:Y:S02]  /*07e0*/  STS [UR27+0x34], R4 ;  /* 0x00003404ff007988 */ /* 0x000be4000800081b */
.L_x_14:
[----:B------:R-:W-:Y:S05]  /*07f0*/  @P3 BRA `(.L_x_16) ;  /* 0x00000000001c3947 */ /* 0x000fea0003800000 */
[----:B--2345:R-:W2:Y:S02]  /*0800*/  LDS R4, [UR27+0x8] ;  /* 0x0000081bff047984 */ /* 0x03cea40008000800 */
[----:B--2---:R-:W-:-:S05]  /*0810*/  LOP3.LUT R4, R4, 0x780, RZ, 0xb8, !PT ;  /* 0x0000078004047812 */ /* 0x004fca00078eb8ff */
[----:B------:R3:W-:Y:S02]  /*0820*/  STS [UR27+0x8], R4 ;  /* 0x00000804ff007988 */ /* 0x0007e4000800081b */
.L_x_15:
[----:B------:R-:W-:Y:S05]  /*0830*/  @P3 BRA `(.L_x_17) ;  /* 0x0000000000283947 */ /* 0x000fea0003800000 */
[----:B--23--:R-:W2:Y:S02]  /*0840*/  LDS R4, [UR27+0x8] ;  /* 0x0000081bff047984 */ /* 0x00cea40008000800 */
[----:B--2---:R-:W-:-:S05]  /*0850*/  LOP3.LUT R4, R4, 0x1800, RZ, 0xb8, !PT ;  /* 0x0000180004047812 */ /* 0x004fca00078eb8ff */
[----:B------:R2:W-:Y:S02]  /*0860*/  STS [UR27+0x8], R4 ;  /* 0x00000804ff007988 */ /* 0x0005e4000800081b */
.L_x_16:
[----:B------:R-:W-:Y:S05]  /*0870*/  @P3 BREAK.RELIABLE B0 ;  /* 0x0000000000003942 */ /* 0x000fea0003800100 */
[----:B------:R-:W-:Y:S05]  /*0880*/  @P3 BRA `(.L_x_18) ;  /* 0x0000000000243947 */ /* 0x000fea0003800000 */
[----:B--2-4-:R-:W2:Y:S01]  /*0890*/  LDS R5, [UR27+0x8] ;  /* 0x0000081bff057984 */ /* 0x014ea20008000800 */
[----:B---3-5:R-:W-:-:S05]  /*08a0*/  IMAD.MOV.U32 R4, RZ, RZ, 0x6000 ;  /* 0x00006000ff047424 */ /* 0x028fca00078e00ff */
[----:B--2---:R-:W-:-:S04]  /*08b0*/  LOP3.LUT R4, R5, 0x2000, R4, 0xd8, !PT ;  /* 0x0000200005047812 */ /* 0x004fc800078ed804 */
[----:B------:R-:W-:-:S05]  /*08c0*/  LOP3.LUT R4, R4, 0x400000, RZ, 0xb8, !PT ;  /* 0x0040000004047812 */ /* 0x000fca00078eb8ff */
[----:B------:R4:W-:Y:S02]  /*08d0*/  STS [UR27+0x8], R4 ;  /* 0x00000804ff007988 */ /* 0x0009e4000800081b */
.L_x_17:
[----:B------:R-:W-:Y:S05]  /*08e0*/  BSYNC.RELIABLE B0 ;  /* 0x0000000000007941 */ /* 0x000fea0003800100 */
.L_x_13:
[----:B--234-:R-:W2:Y:S02]  /*08f0*/  @!P3 LDS R4, [UR27+0x8] ;  /* 0x0000081bff04b984 */ /* 0x01cea40008000800 */
[----:B--2---:R-:W-:-:S05]  /*0900*/  @!P3 LOP3.LUT R4, R4, 0x8000, RZ, 0xb8, !PT ;  /* 0x000080000404b812 */ /* 0x004fca00078eb8ff */
[----:B------:R2:W-:Y:S02]  /*0910*/  @!P3 STS [UR27+0x8], R4 ;  /* 0x00000804ff00b988 */ /* 0x0005e4000800081b */
.L_x_18:
[----:B------:R-:W-:Y:S05]  /*0920*/  BSYNC.RECONVERGENT B1 ;  /* 0x0000000000017941 */ /* 0x000fea0003800200 */
.L_x_12:
[----:B------:R-:W-:Y:S05]  /*0930*/  WARPSYNC.ALL ;  /* 0x0000000000007948 */ /* 0x000fea0003800000 */
[----:B------:R-:W-:Y:S01]  /*0940*/  NOP ;  /* 0x0000000000007918 */ /* 0x000fe20000000000 */
[----:B---3--:R-:W3:Y:S02]  /*0950*/  LDC R8, c[0x0][0x39c] ;  /* 0x0000e700ff087b82 */ /* 0x008ee40000000800 */
[----:B---3--:R-:W-:Y:S01]  /*0960*/  VIADD R8, R8, 0xffffffff ;  /* 0xffffffff08087836 */ /* 0x008fe20000000000 */
[----:B------:R-:W-:Y:S06]  /*0970*/  @P0 BRA `(.L_x_19) ;  /* 0x0000000000300947 */ /* 0x000fec0003800000 */
[----:B--2-45:R-:W2:Y:S01]  /*0980*/  S2R R4, SR_LANEID ;  /* 0x0000000000047919 */ /* 0x034ea20000000000 */
[----:B------:R-:W-:Y:S05]  /*0990*/  WARPSYNC.ALL ;  /* 0x0000000000007948 */ /* 0x000fea0003800000 */
[----:B------:R-:W-:Y:S01]  /*09a0*/  NOP ;  /* 0x0000000000007918 */ /* 0x000fe20000000000 */
[----:B--2---:R-:W-:-:S05]  /*09b0*/  IMAD.SHL.U32 R9, R4, 0x4, RZ ;  /* 0x0000000404097824 */ /* 0x004fca00078e00ff */
[----:B------:R-:W2:Y:S01]  /*09c0*/  LDS R11, [R9+UR27] ;  /* 0x0000001b090b7984 */ /* 0x000ea20008000800 */
[----:B------:R-:W-:-:S05]  /*09d0*/  IADD3 R4, P1, PT, R9, UR6, RZ ;  /* 0x0000000609047c10 */ /* 0x000fca000ff3e0ff */
[----:B------:R-:W-:-:S05]  /*09e0*/  IMAD.X R5, RZ, RZ, UR7, P1 ;  /* 0x00000007ff057e24 */ /* 0x000fca00088e06ff */
[----:B--2---:R3:W2:Y:S01]  /*09f0*/  ATOMG.E.EXCH.STRONG.GPU PT, RZ, [R4], R11 ;  /* 0x0000000b04ff73a8 */ /* 0x0046a200041ee100 */
[----:B------:R-:W-:-:S04]  /*0a00*/  DEPBAR {5,4,3,2,1,0} ;  /* 0x0000003f0000791a */ /* 0x000fc80000000000 */
[----:B------:R-:W4:Y:S02]  /*0a10*/  CCTL.E.C.LDCU.IV.DEEP [UR6] ;  /* 0x0000000006007540 */ /* 0x000f240009c08000 */
[----:B----4-:R3:W-:Y:S01]  /*0a20*/  UTMACCTL.IV [UR6] ;  /* 0x00000000060079b9 */ /* 0x0107e20008000000 */
[----:B------:R-:W-:Y:S01]  /*0a30*/  NOP ;  /* 0x0000000000007918 */ /* 0x000fe20000000000 */
.L_x_19:
[----:B------:R-:W-:Y:S05]  /*0a40*/  @P0 BRA `(.L_x_20) ;  /* 0x00000000000c0947 */ /* 0x000fea0003800000 */
[----:B------:R0:W-:Y:S01]  /*0a50*/  UTMACMDFLUSH ;  /* 0x00000000000079b7 */ /* 0x0001e20000000000 */
[----:B------:R-:W-:Y:S05]  /*0a60*/  @P0 BRA `(.L_x_20) ;  /* 0x0000000000040947 */ /* 0x000fea0003800000 */
[----:B------:R-:W-:-:S04]  /*0a70*/  DEPBAR.LE SB0, 0x0 ;  /* 0x000080000000791a */ /* 0x000fc80000000000 */
.L_x_20:
[----:B------:R-:W-:Y:S05]  /*0a80*/  WARPSYNC.ALL ;  /* 0x0000000000007948 */ /* 0x000fea0003800000 */
[----:B------:R-:W-:Y:S01]  /*0a90*/  NOP ;  /* 0x0000000000007918 */ /* 0x000fe20000000000 */
[----:B--2---:R-:W-:Y:S06]  /*0aa0*/  BAR.SYNC.DEFER_BLOCKING 0x0 ;  /* 0x0000000000007b1d */ /* 0x004fec0000010000 */
[----:B------:R-:W-:Y:S02]  /*0ab0*/  BSSY.RECONVERGENT B1, `(.L_x_21) ;  /* 0x000000b000017945 */ /* 0x000fe40003800200 */
[----:B------:R-:W-:Y:S06]  /*0ac0*/  BAR.SYNC.DEFER_BLOCKING 0x0 ;  /* 0x0000000000007b1d */ /* 0x000fec0000010000 */
[----:B------:R2:W-:Y:S01]  /*0ad0*/  @!P0 STS [R3], RZ ;  /* 0x000000ff03008388 */ /* 0x0005e20000000800 */
[----:B------:R-:W-:Y:S01]  /*0ae0*/  NOP ;  /* 0x0000000000007918 */ /* 0x000fe20000000000 */
[----:B------:R-:W-:Y:S05]  /*0af0*/  @P3 BRA `(.L_x_22) ;  /* 0x0000000000183947 */ /* 0x000fea0003800000 */
[----:B---345:R-:W3:Y:S01]  /*0b00*/  LDS R4, [UR27+0x8] ;  /* 0x0000081bff047984 */ /* 0x038ee20008000800 */
[----:B------:R-:W4:Y:S01]  /*0b10*/  LDC.64 R10, c[0x0][0x388] ;  /* 0x0000e200ff0a7b82 */ /* 0x000f220000000a00 */
[----:B------:R-:W-:Y:S02]  /*0b20*/  IMAD.MOV.U32 R5, RZ, RZ, 0x70 ;  /* 0x00000070ff057424 */ /* 0x000fe400078e00ff */
[----:B----4-:R4:W-:Y:S03]  /*0b30*/  STS.64 [UR27], R10 ;  /* 0x0000000aff007988 */ /* 0x0109e60008000a1b */
[----:B---3--:R-:W-:-:S05]  /*0b40*/  LOP3.LUT R4, R4, 0x10, R5, 0xd8, !PT ;  /* 0x0000001004047812 */ /* 0x008fca00078ed805 */
[----:B------:R4:W-:Y:S02]  /*0b50*/  STS [UR27+0x8], R4 ;  /* 0x00000804ff007988 */ /* 0x0009e4000800081b */
.L_x_22:
[----:B---3--:R-:W-:Y:S05]  /*0b60*/  BSYNC.RECONVERGENT B1 ;  /* 0x0000000000017941 */ /* 0x008fea0003800200 */
.L_x_21:
[----:B------:R-:W-:Y:S04]  /*0b70*/  BSSY.RECONVERGENT B1, `(.L_x_23) ;  /* 0x000000a000017945 */ /* 0x000fe80003800200 */
[----:B------:R-:W-:Y:S05]  /*0b80*/  @P3 BRA `(.L_x_24) ;  /* 0x0000000000203947 */ /* 0x000fea0003800000 */
[----:B----45:R-:W3:Y:S01]  /*0b90*/  LDS R4, [UR27+0x34] ;  /* 0x0000341bff047984 */ /* 0x030ee20008000800 */
[----:B------:R-:W-:Y:S02]  /*0ba0*/  IMAD.MOV.U32 R5, RZ, RZ, 0x7f000000 ;  /* 0x7f000000ff057424 */ /* 0x000fe400078e00ff */
[----:B------:R-:W-:Y:S01]  /*0bb0*/  @!P3 IMAD.MOV.U32 R9, RZ, RZ, 0x1f ;  /* 0x0000001fff09b424 */ /* 0x000fe200078e00ff */
[----:B------:R-:W4:Y:S02]  /*0bc0*/  @!P3 LDS R10, [UR27+0x38] ;  /* 0x0000381bff0ab984 */ /* 0x000f240008000800 */
[----:B---3--:R-:W-:Y:S02]  /*0bd0*/  LOP3.LUT R4, R4, 0xff000000, R5, 0xb8, !PT ;  /* 0xff00000004047812 */ /* 0x008fe400078eb805 */
[----:B----4-:R-:W-:-:S03]  /*0be0*/  @!P3 LOP3.LUT R5, R10, 0xff, R9, 0xb8, !PT ;  /* 0x000000ff0a05b812 */ /* 0x010fc600078eb809 */
[----:B------:R3:W-:Y:S04]  /*0bf0*/  STS [UR27+0x34], R4 ;  /* 0x00003404ff007988 */ /* 0x0007e8000800081b */
[----:B------:R3:W-:Y:S02]  /*0c00*/  @!P3 STS [UR27+0x38], R5 ;  /* 0x00003805ff00b988 */ /* 0x0007e4000800081b */
.L_x_24:
[----:B------:R-:W-:Y:S05]  /*0c10*/  BSYNC.RECONVERGENT B1 ;  /* 0x0000000000017941 */ /* 0x000fea0003800200 */
.L_x_23:
[----:B------:R-:W-:Y:S04]  /*0c20*/  BSSY.RECONVERGENT B1, `(.L_x_25) ;  /* 0x0000004000017945 */ /* 0x000fe80003800200 */
[----:B------:R-:W-:Y:S05]  /*0c30*/  @P3 BRA `(.L_x_26) ;  /* 0x0000000000083947 */ /* 0x000fea0003800000 */
[----:B------:R2:W-:Y:S04]  /*0c40*/  STS [UR27+0x24], R6 ;  /* 0x00002406ff007988 */ /* 0x0005e8000800081b */
[----:B------:R2:W-:Y:S02]  /*0c50*/  STS [UR27+0x20], R8 ;  /* 0x00002008ff007988 */ /* 0x0005e4000800081b */
.L_x_26:
[----:B------:R-:W-:Y:S05]  /*0c60*/  BSYNC.RECONVERGENT B1 ;  /* 0x0000000000017941 */ /* 0x000fea0003800200 */
.L_x_25:
[----:B------:R-:W-:Y:S04]  /*0c70*/  BSSY.RECONVERGENT B2, `(.L_x_27) ;  /* 0x0000025000027945 */ /* 0x000fe80003800200 */
[----:B------:R-:W-:Y:S04]  /*0c80*/  BSSY.RELIABLE B1, `(.L_x_28) ;  /* 0x0000020000017945 */ /* 0x000fe80003800100 */
[----:B------:R-:W-:Y:S05]  /*0c90*/  @P3 BRA `(.L_x_29) ;  /* 0x00000000002c3947 */ /* 0x000fea0003800000 */
[----:B---345:R-:W3:Y:S01]  /*0ca0*/  LDS R4, [UR27+0x1c] ;  /* 0x00001c1bff047984 */ /* 0x038ee20008000800 */
[----:B------:R-:W4:Y:S02]  /*0cb0*/  LDC.64 R10, c[0x0][0x3b0] ;  /* 0x0000ec00ff0a7b82 */ /* 0x000f240000000a00 */
[--C-:B----4-:R-:W-:Y:S02]  /*0cc0*/  SHF.R.U32.HI R9, RZ, 0x4, R11.reuse ;  /* 0x00000004ff097819 */ /* 0x110fe4000001160b */
[----:B------:R-:W-:-:S05]  /*0cd0*/  SHF.R.U64 R5, R10, 0x4, R11 ;  /* 0x000000040a057819 */ /* 0x000fca000000120b */
[----:B------:R4:W-:Y:S01]  /*0ce0*/  STS [UR27+0xc], R5 ;  /* 0x00000c05ff007988 */ /* 0x0009e2000800081b */
[----:B---3--:R-:W-:-:S05]  /*0cf0*/  LOP3.LUT R4, R4, 0xf, R9, 0xb8, !PT ;  /* 0x0000000f04047812 */ /* 0x008fca00078eb809 */
[----:B------:R4:W-:Y:S01]  /*0d00*/  STS [UR27+0x1c], R4 ;  /* 0x00001c04ff007988 */ /* 0x0009e2000800081b */
[----:B------:R-:W-:Y:S05]  /*0d10*/  @P3 BRA `(.L_x_30) ;  /* 0x00000000001c3947 */ /* 0x000fea0003800000 */
[----:B----4-:R-:W3:Y:S02]  /*0d20*/  LDS R4, [UR27+0x34] ;  /* 0x0000341bff047984 */ /* 0x010ee40008000800 */
[----:B---3--:R-:W-:-:S05]  /*0d30*/  LOP3.LUT R4, R4, 0x7, RZ, 0xb8, !PT ;  /* 0x0000000704047812 */ /* 0x008fca00078eb8ff */
[----:B------:R3:W-:Y:S02]  /*0d40*/  STS [UR27+0x34], R4 ;  /* 0x00003404ff007988 */ /* 0x0007e4000800081b */
.L_x_29:
[----:B------:R-:W-:Y:S05]  /*0d50*/  @P3 BRA `(.L_x_31) ;  /* 0x00000000001c3947 */ /* 0x000fea0003800000 */
[----:B---345:R-:W3:Y:S02]  /*0d60*/  LDS R4, [UR27+0x34] ;  /* 0x0000341bff047984 */ /* 0x038ee40008000800 */
[----:B---3--:R-:W-:-:S05]  /*0d70*/  LOP3.LUT R4, R4, 0x38, RZ, 0xb8, !PT ;  /* 0x0000003804047812 */ /* 0x008fca00078eb8ff */
[----:B------:R3:W-:Y:S02]  /*0d80*/  STS [UR27+0x34], R4 ;  /* 0x00003404ff007988 */ /* 0x0007e4000800081b */
.L_x_30:
[----:B------:R-:W-:Y:S05]  /*0d90*/  @P3 BRA `(.L_x_32) ;  /* 0x00000000001c3947 */ /* 0x000fea0003800000 */
[----:B---34-:R-:W3:Y:S02]  /*0da0*/  LDS R4, [UR27+0x8] ;  /* 0x0000081bff047984 */ /* 0x018ee40008000800 */
[----:B---3--:R-:W-:-:S05]  /*0db0*/  LOP3.LUT R4, R4, 0x780, RZ, 0xb8, !PT ;  /* 0x0000078004047812 */ /* 0x008fca00078eb8ff */
[----:B------:R3:W-:Y:S02]  /*0dc0*/  STS [UR27+0x8], R4 ;  /* 0x00000804ff007988 */ /* 0x0007e4000800081b */
.L_x_31:
[----:B------:R-:W-:Y:S05]  /*0dd0*/  @P3 BRA `(.L_x_33) ;  /* 0x0000000000283947 */ /* 0x000fea0003800000 */
[----:B---345:R-:W3:Y:S02]  /*0de0*/  LDS R4, [UR27+0x8] ;  /* 0x0000081bff047984 */ /* 0x038ee40008000800 */
[----:B---3--:R-:W-:-:S05]  /*0df0*/  LOP3.LUT R4, R4, 0x1800, RZ, 0xb8, !PT ;  /* 0x0000180004047812 */ /* 0x008fca00078eb8ff */
[----:B------:R5:W-:Y:S02]  /*0e00*/  STS [UR27+0x8], R4 ;  /* 0x00000804ff007988 */ /* 0x000be4000800081b */
.L_x_32:
[----:B------:R-:W-:Y:S05]  /*0e10*/  @P3 BREAK.RELIABLE B1 ;  /* 0x0000000000013942 */ /* 0x000fea0003800100 */
[----:B------:R-:W-:Y:S05]  /*0e20*/  @P3 BRA `(.L_x_34) ;  /* 0x0000000000243947 */ /* 0x000fea0003800000 */
[----:B---345:R-:W3:Y:S01]  /*0e30*/  LDS R4, [UR27+0x8] ;  /* 0x0000081bff047984 */ /* 0x038ee20008000800 */
[----:B------:R-:W-:-:S05]  /*0e40*/  IMAD.MOV.U32 R5, RZ, RZ, 0x6000 ;  /* 0x00006000ff057424 */ /* 0x000fca00078e00ff */
[----:B---3--:R-:W-:-:S04]  /*0e50*/  LOP3.LUT R4, R4, 0x6000, R5, 0xd8, !PT ;  /* 0x0000600004047812 */ /* 0x008fc800078ed805 */
[----:B------:R-:W-:-:S05]  /*0e60*/  LOP3.LUT R4, R4, 0x400000, RZ, 0xb8, !PT ;  /* 0x0040000004047812 */ /* 0x000fca00078eb8ff */
[----:B------:R3:W-:Y:S02]  /*0e70*/  STS [UR27+0x8], R4 ;  /* 0x00000804ff007988 */ /* 0x0007e4000800081b */
.L_x_33:
[----:B------:R-:W-:Y:S05]  /*0e80*/  BSYNC.RELIABLE B1 ;  /* 0x0000000000017941 */ /* 0x000fea0003800100 */
.L_x_28:
[----:B---345:R-:W3:Y:S02]  /*0e90*/  @!P3 LDS R4, [UR27+0x8] ;  /* 0x0000081bff04b984 */ /* 0x038ee40008000800 */
[----:B---3--:R-:W-:-:S05]  /*0ea0*/  @!P3 LOP3.LUT R4, R4, 0x8000, RZ, 0xb8, !PT ;  /* 0x000080000404b812 */ /* 0x008fca00078eb8ff */
[----:B------:R3:W-:Y:S02]  /*0eb0*/  @!P3 STS [UR27+0x8], R4 ;  /* 0x00000804ff00b988 */ /* 0x0007e4000800081b */
.L_x_34:
[----:B------:R-:W-:Y:S05]  /*0ec0*/  BSYNC.RECONVERGENT B2 ;  /* 0x0000000000027941 */ /* 0x000fea0003800200 */
.L_x_27:
[----:B------:R-:W-:Y:S05]  /*0ed0*/  WARPSYNC.ALL ;  /* 0x0000000000007948 */ /* 0x000fea0003800000 */
[----:B------:R-:W-:Y:S01]  /*0ee0*/  NOP ;  /* 0x0000000000007918 */ /* 0x000fe20000000000 */
[----:B------:R-:W-:-:S04]  /*0ef0*/  UIADD3 UR5, UPT, UPT, UR4, 0x80, URZ ;  /* 0x0000008004057890 */ /* 0x000fc8000fffe0ff */
[----:B------:R-:W-:-:S04]  /*0f00*/  UIADD3 UR8, UP0, UPT, UR5, UR10, URZ ;  /* 0x0000000a05087290 */ /* 0x000fc8000ff1e0ff */
[----:B------:R-:W-:Y:S01]  /*0f10*/  ULEA.HI.X.SX32 UR9, UR5, UR11, 0x1, UP0 ;  /* 0x0000000b05097291 */ /* 0x000fe200080f0eff */
[----:B------:R-:W-:Y:S11]  /*0f20*/  @P0 BRA `(.L_x_35) ;  /* 0x0000000000300947 */ /* 0x000ff60003800000 */
[----:B---345:R-:W3:Y:S01]  /*0f30*/  S2R R4, SR_LANEID ;  /* 0x0000000000047919 */ /* 0x038ee20000000000 */
[----:B------:R-:W-:Y:S05]  /*0f40*/  WARPSYNC.ALL ;  /* 0x0000000000007948 */ /* 0x000fea0003800000 */
[----:B------:R-:W-:Y:S01]  /*0f50*/  NOP ;  /* 0x0000000000007918 */ /* 0x000fe20000000000 */
[----:B--23--:R-:W-:-:S05]  /*0f60*/  IMAD.SHL.U32 R6, R4, 0x4, RZ ;  /* 0x0000000404067824 */ /* 0x00cfca00078e00ff */
[----:B------:R-:W2:Y:S01]  /*0f70*/  LDS R9, [R6+UR27] ;  /* 0x0000001b06097984 */ /* 0x000ea20008000800 */
[----:B------:R-:W-:-:S05]  /*0f80*/  IADD3 R4, P1, PT, R6, UR8, RZ ;  /* 0x0000000806047c10 */ /* 0x000fca000ff3e0ff */
[----:B------:R-:W-:-:S05]  /*0f90*/  IMAD.X R5, RZ, RZ, UR9, P1 ;  /* 0x00000009ff057e24 */ /* 0x000fca00088e06ff */
[----:B--2---:R2:W3:Y:S01]  /*0fa0*/  ATOMG.E.EXCH.STRONG.GPU PT, RZ, [R4], R9 ;  /* 0x0000000904ff73a8 */ /* 0x0044e200041ee100 */
[----:B------:R-:W-:-:S04]  /*0fb0*/  DEPBAR {5,4,3,2,1,0} ;  /* 0x0000003f0000791a */ /* 0x000fc80000000000 */
[----:B------:R-:W4:Y:S02]  /*0fc0*/  CCTL.E.C.LDCU.IV.DEEP [UR8] ;  /* 0x0000000008007540 */ /* 0x000f240009c08000 */
[----:B----4-:R2:W-:Y:S01]  /*0fd0*/  UTMACCTL.IV [UR8] ;  /* 0x00000000080079b9 */ /* 0x0105e20008000000 */
[----:B------:R-:W-:Y:S01]  /*0fe0*/  NOP ;  /* 0x0000000000007918 */ /* 0x000fe20000000000 */
.L_x_35:
[----:B------:R-:W-:Y:S05]  /*0ff0*/  @P0 BRA `(.L_x_36) ;  /* 0x00000000000c0947 */ /* 0x000fea0003800000 */
[----:B------:R0:W-:Y:S01]  /*1000*/  UTMACMDFLUSH ;  /* 0x00000000000079b7 */ /* 0x0001e20000000000 */
[----:B------:R-:W-:Y:S05]  /*1010*/  @P0 BRA `(.L_x_36) ;  /* 0x0000000000040947 */ /* 0x000fea0003800000 */
[----:B------:R-:W-:-:S04]  /*1020*/  DEPBAR.LE SB0, 0x0 ;  /* 0x000080000000791a */ /* 0x000fc80000000000 */
.L_x_36:
[----:B------:R-:W-:Y:S05]  /*1030*/  WARPSYNC.ALL ;  /* 0x0000000000007948 */ /* 0x000fea0003800000 */
[----:B------:R-:W-:Y:S01]  /*1040*/  NOP ;  /* 0x0000000000007918 */ /* 0x000fe20000000000 */
[----:B---3--:R-:W-:Y:S06]  /*1050*/  BAR.SYNC.DEFER_BLOCKING 0x0 ;  /* 0x0000000000007b1d */ /* 0x008fec0000010000 */
[----:B------:R-:W-:Y:S02]  /*1060*/  BSSY.RECONVERGENT B2, `(.L_x_37) ;  /* 0x000000b000027945 */ /* 0x000fe40003800200 */
[----:B------:R-:W-:Y:S06]  /*1070*/  BAR.SYNC.DEFER_BLOCKING 0x0 ;  /* 0x0000000000007b1d */ /* 0x000fec0000010000 */
[----:B------:R3:W-:Y:S01]  /*1080*/  @!P0 STS [R3], RZ ;  /* 0x000000ff03008388 */ /* 0x0007e20000000800 */
[----:B------:R-:W-:Y:S01]  /*1090*/  NOP ;  /* 0x0000000000007918 */ /* 0x000fe20000000000 */
[----:B------:R-:W-:Y:S05]  /*10a0*/  @P3 BRA `(.L_x_38) ;  /* 0x0000000000183947 */ /* 0x000fea0003800000 */
[----:B--23--:R-:W2:Y:S01]  /*10b0*/  LDS R3, [UR27+0x8] ;  /* 0x0000081bff037984 */ /* 0x00cea20008000800 */
[----:B------:R-:W3:Y:S01]  /*10c0*/  LDC.64 R10, c[0x0][0x390] ;  /* 0x0000e400ff0a7b82 */ /* 0x000ee20000000a00 */
[----:B----45:R-:W-:Y:S02]  /*10d0*/  IMAD.MOV.U32 R4, RZ, RZ, 0x70 ;  /* 0x00000070ff047424 */ /* 0x030fe400078e00ff */
[----:B---3--:R3:W-:Y:S03]  /*10e0*/  STS.64 [UR27], R10 ;  /* 0x0000000aff007988 */ /* 0x0087e60008000a1b */
[----:B--2---:R-:W-:-:S05]  /*10f0*/  LOP3.LUT R3, R3, 0x10, R4, 0xd8, !PT ;  /* 0x0000001003037812 */ /* 0x004fca00078ed804 */
[----:B------:R3:W-:Y:S02]  /*1100*/  STS [UR27+0x8], R3 ;  /* 0x00000803ff007988 */ /* 0x0007e4000800081b */
.L_x_38:
[----:B--2---:R-:W-:Y:S05]  /*1110*/  BSYNC.RECONVERGENT B2 ;  /* 0x0000000000027941 */ /* 0x004fea0003800200 */
.L_x_37:
[----:B------:R-:W-:Y:S04]  /*1120*/  BSSY.RECONVERGENT B3, `(.L_x_39) ;  /* 0x0000033000037945 */ /* 0x000fe80003800200 */
[----:B------:R-:W-:Y:S04]  /*1130*/  BSSY.RELIABLE B2, `(.L_x_40) ;  /* 0x000002e000027945 */ /* 0x000fe80003800100 */
[----:B------:R-:W-:Y:S05]  /*1140*/  @P3 BRA `(.L_x_41) ;  /* 0x0000000000243947 */ /* 0x000fea0003800000 */
[----:B---3--:R-:W2:Y:S01]  /*1150*/  LDS R3, [UR27+0x34] ;  /* 0x0000341bff037984 */ /* 0x008ea20008000800 */
[----:B----45:R-:W-:-:S05]  /*1160*/  IMAD.MOV.U32 R4, RZ, RZ, 0x7f000000 ;  /* 0x7f000000ff047424 */ /* 0x030fca00078e00ff */
[----:B--2---:R-:W-:-:S05]  /*1170*/  LOP3.LUT R3, R3, 0xff000000, R4, 0xb8, !PT ;  /* 0xff00000003037812 */ /* 0x004fca00078eb804 */
[----:B------:R2:W-:Y:S01]  /*1180*/  STS [UR27+0x34], R3 ;  /* 0x00003403ff007988 */ /* 0x0005e2000800081b */
[----:B------:R-:W-:Y:S05]  /*1190*/  @P3 BRA `(.L_x_42) ;  /* 0x0000000000183947 */ /* 0x000fea0003800000 */
[----:B--2---:R-:W2:Y:S01]  /*11a0*/  LDS R3, [UR27+0x38] ;  /* 0x0000381bff037984 */ /* 0x004ea20008000800 */
[----:B------:R-:W-:-:S05]  /*11b0*/  IMAD.MOV.U32 R4, RZ, RZ, 0x7f ;  /* 0x0000007fff047424 */ /* 0x000fca00078e00ff */
[----:B--2---:R-:W-:-:S05]  /*11c0*/  LOP3.LUT R3, R3, 0xff, R4, 0xb8, !PT ;  /* 0x000000ff03037812 */ /* 0x004fca00078eb804 */
[----:B------:R2:W-:Y:S02]  /*11d0*/  STS [UR27+0x38], R3 ;  /* 0x00003803ff007988 */ /* 0x0005e4000800081b */
.L_x_41:
[----:B------:R-:W-:Y:S05]  /*11e0*/  @P3 BRA `(.L_x_43) ;  /* 0x00000000000c3947 */ /* 0x000fea0003800000 */
[----:B------:R2:W-:Y:S02]  /*11f0*/  STS [UR27+0x20], R8 ;  /* 0x00002008ff007988 */ /* 0x0005e4000800081b */
.L_x_42:
[----:B------:R-:W-:Y:S05]  /*1200*/  @P3 BRA `(.L_x_44) ;  /* 0x0000000000243947 */ /* 0x000fea0003800000 */
[----:B------:R2:W-:Y:S02]  /*1210*/  STS [UR27+0x24], R7 ;  /* 0x00002407ff007988 */ /* 0x0005e4000800081b */
.L_x_43:
[----:B------:R-:W-:Y:S05]  /*1220*/  @P3 BRA `(.L_x_45) ;  /* 0x00000000002c3947 */ /* 0x000fea0003800000 */
[----:B--23--:R-:W2:Y:S01]  /*1230*/  LDS R3, [UR27+0x1c] ;  /* 0x00001c1bff037984 */ /* 0x00cea20008000800 */
[----:B----45:R-:W3:Y:S02]  /*1240*/  LDC.64 R4, c[0x0][0x3b8] ;  /* 0x0000ee00ff047b82 */ /* 0x030ee40000000a00 */
[--C-:B---3--:R-:W-:Y:S02]  /*1250*/  SHF.R.U32.HI R6, RZ, 0x4, R5.reuse ;  /* 0x00000004ff067819 */ /* 0x108fe40000011605 */
[----:B------:R-:W-:-:S05]  /*1260*/  SHF.R.U64 R4, R4, 0x4, R5 ;  /* 0x0000000404047819 */ /* 0x000fca0000001205 */
[----:B------:R3:W-:Y:S01]  /*1270*/  STS [UR27+0xc], R4 ;  /* 0x00000c04ff007988 */ /* 0x0007e2000800081b */
[----:B--2---:R-:W-:-:S05]  /*1280*/  LOP3.LUT R3, R3, 0xf, R6, 0xb8, !PT ;  /* 0x0000000f03037812 */ /* 0x004fca00078eb806 */
[----:B------:R3:W-:Y:S02]  /*1290*/  STS [UR27+0x1c], R3 ;  /* 0x00001c03ff007988 */ /* 0x0007e4000800081b */
.L_x_44:
[----:B------:R-:W-:Y:S05]  /*12a0*/  @P3 BRA `(.L_x_46) ;  /* 0x00000000001c3947 */ /* 0x000fea0003800000 */
[----:B--23--:R-:W2:Y:S02]  /*12b0*/  LDS R3, [UR27+0x34] ;  /* 0x0000341bff037984 */ /* 0x00cea40008000800 */
[----:B--2---:R-:W-:-:S05]  /*12c0*/  LOP3.LUT R3, R3, 0x7, RZ, 0xb8, !PT ;  /* 0x0000000703037812 */ /* 0x004fca00078eb8ff */
[----:B------:R2:W-:Y:S02]  /*12d0*/  STS [UR27+0x34], R3 ;  /* 0x00003403ff007988 */ /* 0x0005e4000800081b */
.L_x_45:
[----:B------:R-:W-:Y:S05]  /*12e0*/  @P3 BRA `(.L_x_47) ;  /* 0x00000000001c3947 */ /* 0x000fea0003800000 */
[----:B--23--:R-:W2:Y:S02]  /*12f0*/  LDS R3, [UR27+0x34] ;  /* 0x0000341bff037984 */ /* 0x00cea40008000800 */
[----:B--2---:R-:W-:-:S05]  /*1300*/  LOP3.LUT R3, R3, 0x38, RZ, 0xb8, !PT ;  /* 0x0000003803037812 */ /* 0x004fca00078eb8ff */
[----:B------:R2:W-:Y:S02]  /*1310*/  STS [UR27+0x34], R3 ;  /* 0x00003403ff007988 */ /* 0x0005e4000800081b */
.L_x_46:
[----:B------:R-:W-:Y:S05]  /*1320*/  @P3 BRA `(.L_x_48) ;  /* 0x00000000001c3947 */ /* 0x000fea0003800000 */
[----:B--23--:R-:W2:Y:S02]  /*1330*/  LDS R3, [UR27+0x8] ;  /* 0x0000081bff037984 */ /* 0x00cea40008000800 */
[----:B--2---:R-:W-:-:S05]  /*1340*/  LOP3.LUT R3, R3, 0x780, RZ, 0xb8, !PT ;  /* 0x0000078003037812 */ /* 0x004fca00078eb8ff */
[----:B------:R2:W-:Y:S02]  /*1350*/  STS [UR27+0x8], R3 ;  /* 0x00000803ff007988 */ /* 0x0005e4000800081b */
.L_x_47:
[----:B------:R-:W-:Y:S05]  /*1360*/  @P3 BRA `(.L_x_49) ;  /* 0x0000000000283947 */ /* 0x000fea0003800000 */
[----:B--23--:R-:W2:Y:S02]  /*1370*/  LDS R3, [UR27+0x8] ;  /* 0x0000081bff037984 */ /* 0x00cea40008000800 */
[----:B--2---:R-:W-:-:S05]  /*1380*/  LOP3.LUT R3, R3, 0x1800, RZ, 0xb8, !PT ;  /* 0x0000180003037812 */ /* 0x004fca00078eb8ff */
[----:B------:R2:W-:Y:S02]  /*1390*/  STS [UR27+0x8], R3 ;  /* 0x00000803ff007988 */ /* 0x0005e4000800081b */
.L_x_48:
[----:B------:R-:W-:Y:S05]  /*13a0*/  @P3 BREAK.RELIABLE B2 ;  /* 0x0000000000023942 */ /* 0x000fea0003800100 */
[----:B------:R-:W-:Y:S05]  /*13b0*/  @P3 BRA `(.L_x_50) ;  /* 0x0000000000243947 */ /* 0x000fea0003800000 */
[----:B--23--:R-:W2:Y:S01]  /*13c0*/  LDS R3, [UR27+0x8] ;  /* 0x0000081bff037984 */ /* 0x00cea20008000800 */
[----:B----45:R-:W-:-:S05]  /*13d0*/  IMAD.MOV.U32 R4, RZ, RZ, 0x6000 ;  /* 0x00006000ff047424 */ /* 0x030fca00078e00ff */
[----:B--2---:R-:W-:-:S04]  /*13e0*/  LOP3.LUT R3, R3, 0x6000, R4, 0xd8, !PT ;  /* 0x0000600003037812 */ /* 0x004fc800078ed804 */
[----:B------:R-:W-:-:S05]  /*13f0*/  LOP3.LUT R3, R3, 0x400000, RZ, 0xb8, !PT ;  /* 0x0040000003037812 */ /* 0x000fca00078eb8ff */
[----:B------:R2:W-:Y:S02]  /*1400*/  STS [UR27+0x8], R3 ;  /* 0x00000803ff007988 */ /* 0x0005e4000800081b */
.L_x_49:
[----:B------:R-:W-:Y:S05]  /*1410*/  BSYNC.RELIABLE B2 ;  /* 0x0000000000027941 */ /* 0x000fea0003800100 */
.L_x_40:
[----:B--23--:R-:W2:Y:S02]  /*1420*/  @!P3 LDS R3, [UR27+0x8] ;  /* 0x0000081bff03b984 */ /* 0x00cea40008000800 */
[----:B--2---:R-:W-:-:S05]  /*1430*/  @!P3 LOP3.LUT R3, R3, 0x8000, RZ, 0xb8, !PT ;  /* 0x000080000303b812 */ /* 0x004fca00078eb8ff */
[----:B------:R2:W-:Y:S02]  /*1440*/  @!P3 STS [UR27+0x8], R3 ;  /* 0x00000803ff00b988 */ /* 0x0005e4000800081b */
.L_x_50:
[----:B------:R-:W-:Y:S05]  /*1450*/  BSYNC.RECONVERGENT B3 ;  /* 0x0000000000037941 */ /* 0x000fea0003800200 */
.L_x_39:
[----:B------:R-:W-:Y:S05]  /*1460*/  WARPSYNC.ALL ;  /* 0x0000000000007948 */ /* 0x000fea0003800000 */
[----:B------:R-:W-:Y:S01]  /*1470*/  NOP ;  /* 0x0000000000007918 */ /* 0x000fe20000000000 */
[----:B------:R-:W-:-:S04]  /*1480*/  UIADD3 UR4, UPT, UPT, UR4, 0x100, URZ ;  /* 0x0000010004047890 */ /* 0x000fc8000fffe0ff */
[----:B------:R-:W-:-:S04]  /*1490*/  UIADD3 UR25, UP0, UPT, UR4, UR10, URZ ;  /* 0x0000000a04197290 */ /* 0x000fc8000ff1e0ff */
[----:B------:R-:W-:Y:S01]  /*14a0*/  ULEA.HI.X.SX32 UR26, UR4, UR11, 0x1, UP0 ;  /* 0x0000000b041a7291 */ /* 0x000fe200080f0eff */
[----:B------:R-:W-:Y:S11]  /*14b0*/  @P0 BRA `(.L_x_51) ;  /* 0x0000000000380947 */ /* 0x000ff60003800000 */
[----:B--23--:R-:W2:Y:S01]  /*14c0*/  S2R R3, SR_LANEID ;  /* 0x0000000000037919 */ /* 0x00cea20000000000 */
[----:B------:R-:W-:Y:S05]  /*14d0*/  WARPSYNC.ALL ;  /* 0x0000000000007948 */ /* 0x000fea0003800000 */
[----:B------:R-:W-:Y:S01]  /*14e0*/  NOP ;  /* 0x0000000000007918 */ /* 0x000fe20000000000 */
[----:B--2---:R-:W-:-:S05]  /*14f0*/  IMAD.SHL.U32 R6, R3, 0x4, RZ ;  /* 0x0000000403067824 */ /* 0x004fca00078e00ff */
[----:B------:R-:W2:Y:S01]  /*1500*/  LDS R3, [R6+UR27] ;  /* 0x0000001b06037984 */ /* 0x000ea20008000800 */
[----:B----45:R-:W-:Y:S01]  /*1510*/  IADD3 R4, P1, PT, R6, UR25, RZ ;  /* 0x0000001906047c10 */ /* 0x030fe2000ff3e0ff */
[----:B------:R-:W-:-:S04]  /*1520*/  UMOV UR4, UR25 ;  /* 0x0000001900047c82 */ /* 0x000fc80008000000 */
[----:B------:R-:W-:Y:S01]  /*1530*/  IMAD.X R5, RZ, RZ, UR26, P1 ;  /* 0x0000001aff057e24 */ /* 0x000fe200088e06ff */
[----:B------:R-:W-:-:S04]  /*1540*/  UMOV UR5, UR26 ;  /* 0x0000001a00057c82 */ /* 0x000fc80008000000 */
[----:B--2---:R2:W3:Y:S01]  /*1550*/  ATOMG.E.EXCH.STRONG.GPU PT, RZ, [R4], R3 ;  /* 0x0000000304ff73a8 */ /* 0x0044e200041ee100 */
[----:B------:R-:W-:-:S04]  /*1560*/  DEPBAR {5,4,3,2,1,0} ;  /* 0x0000003f0000791a */ /* 0x000fc80000000000 */
[----:B------:R-:W4:Y:S02]  /*1570*/  CCTL.E.C.LDCU.IV.DEEP [UR4] ;  /* 0x0000000004007540 */ /* 0x000f240009c08000 */
[----:B----4-:R2:W-:Y:S01]  /*1580*/  UTMACCTL.IV [UR4] ;  /* 0x00000000040079b9 */ /* 0x0105e20008000000 */
[----:B------:R-:W-:Y:S01]  /*1590*/  NOP ;  /* 0x0000000000007918 */ /* 0x000fe20000000000 */
.L_x_51:
[----:B------:R-:W-:Y:S05]  /*15a0*/  @P0 BRA `(.L_x_52) ;  /* 0x00000000000c0947 */ /* 0x000fea0003800000 */
[----:B------:R0:W-:Y:S01]  /*15b0*/  UTMACMDFLUSH ;  /* 0x00000000000079b7 */ /* 0x0001e20000000000 */
[----:B------:R-:W-:Y:S05]  /*15c0*/  @P0 BRA `(.L_x_52) ;  /* 0x0000000000040947 */ /* 0x000fea0003800000 */
[----:B------:R-:W-:-:S04]  /*15d0*/  DEPBAR.LE SB0, 0x0 ;  /* 0x000080000000791a */ /* 0x000fc80000000000 */
.L_x_52:
[----:B------:R-:W-:Y:S05]  /*15e0*/  WARPSYNC.ALL ;  /* 0x0000000000007948 */ /* 0x000fea0003800000 */
[----:B------:R-:W-:Y:S01]  /*15f0*/  NOP ;  /* 0x0000000000007918 */ /* 0x000fe20000000000 */
[----:B---3--:R-:W-:Y:S01]  /*1600*/  BAR.SYNC.DEFER_BLOCKING 0x0 ;  /* 0x0000000000007b1d */ /* 0x008fe20000010000 */
[----:B------:R-:W-:Y:S01]  /*1610*/  ISETP.GE.AND P0, PT, R12, 0x1, PT ;  /* 0x000000010c00780c */ /* 0x000fe20003f06270 */
[----:B------:R-:W-:Y:S01]  /*1620*/  USHF.L.U32 UR14, UR14, 0x8, URZ ;  /* 0x000000080e0e7899 */ /* 0x000fe200080006ff */
[----:B--2---:R-:W-:Y:S01]  /*1630*/  SHF.R.U32.HI R3, RZ, 0x5, R0 ;  /* 0x00000005ff037819 */ /* 0x004fe20000011600 */
[----:B------:R-:W-:-:S02]  /*1640*/  USHF.L.U32 UR31, UR24, 0x7, URZ ;  /* 0x00000007181f7899 */ /* 0x000fc400080006ff */
[----:B------:R-:W-:Y:S01]  /*1650*/  VOTEU.ALL UP0, P3 ;  /* 0x0000000000ff7886 */ /* 0x000fe20001800000 */
[----:B------:R-:W-:Y:S01]  /*1660*/  UMOV UR4, 0x1 ;  /* 0x0000000100047882 */ /* 0x000fe20000000000 */
[----:B------:R-:W-:Y:S01]  /*1670*/  VOTEU.ALL UP1, P3 ;  /* 0x0000000000ff7886 */ /* 0x000fe20001820000 */
[----:B------:R-:W-:Y:S02]  /*1680*/  R2UR UR15, R3 ;  /* 0x00000000030f72ca */ /* 0x000fe400000e0000 */
[----:B------:R-:W-:-:S04]  /*1690*/  @!UP0 UIADD3 UR10, UPT, UPT, -UR4, 0x100000, URZ ;  /* 0x00100000040a8890 */ /* 0x000fc8000fffe1ff */
[----:B------:R-:W-:Y:S02]  /*16a0*/  @!UP0 USHF.L.U32 UR11, UR10, 0xb, URZ ;  /* 0x0000000b0a0b8899 */ /* 0x000fe400080006ff */
[----:B------:R-:W-:Y:S02]  /*16b0*/  @!UP0 USHF.L.U32 UR10, UR10, 0x1, URZ ;  /* 0x000000010a0a8899 */ /* 0x000fe400080006ff */
[----:B------:R-:W-:-:S04]  /*16c0*/  @!UP0 UIADD3 UR4, UPT, UPT, -UR4, 0x100000, URZ ;  /* 0x0010000004048890 */ /* 0x000fc8000fffe1ff */
[----:B------:R-:W-:Y:S02]  /*16d0*/  @!UP0 USHF.L.U32 UR5, UR4, 0xb, URZ ;  /* 0x0000000b04058899 */ /* 0x000fe400080006ff */
[----:B------:R-:W-:Y:S01]  /*16e0*/  @!UP0 USHF.L.U32 UR4, UR4, 0x1, URZ ;  /* 0x0000000104048899 */ /* 0x000fe200080006ff */
[----:B------:R-:W-:Y:S01]  /*16f0*/  VOTEU.ALL UP0, P3 ;  /* 0x0000000000ff7886 */ /* 0x000fe20001800000 */
[----:B------:R-:W2:Y:S04]  /*1700*/  FENCE.VIEW.ASYNC.S ;  /* 0x00000000000073c6 */ /* 0x000ea80000000000 */
[----:B--2---:R2:W3:Y:S06]  /*1710*/  @!UP0 SYNCS.EXCH.64 URZ, [UR27+0x3000], UR10 ;  /* 0x0030000a1bff85b2 */ /* 0x0044ec0008000100 */
[----:B------:R2:W4:Y:S01]  /*1720*/  @!UP1 SYNCS.EXCH.64 URZ, [UR27+0x3010], UR4 ;  /* 0x003010041bff95b2 */ /* 0x0005220008000100 */
[----:B------:R-:W-:Y:S05]  /*1730*/  @!P0 BRA `(.L_x_53) ;  /* 0x0000000400a48947 */ /* 0x000fea0003800000 */
[----:B---34-:R-:W-:Y:S01]  /*1740*/  BAR.SYNC.DEFER_BLOCKING 0x0 ;  /* 0x0000000000007b1d */ /* 0x018fe20000010000 */
[----:B------:R-:W-:Y:S01]  /*1750*/  ELECT P1, URZ, PT ;  /* 0x0000000000ff782f */ /* 0x000fe20003820000 */
[----:B------:R-:W-:Y:S01]  /*1760*/  @!P3 IMAD.MOV.U32 R3, RZ, RZ, 0x3000 ;  /* 0x00003000ff03b424 */ /* 0x000fe200078e00ff */
[----:B------:R-:W-:Y:S02]  /*1770*/  UIADD3 UR16, UPT, UPT, UR27, 0x2000, URZ ;  /* 0x000020001b107890 */ /* 0x000fe4000fffe0ff */
[----:B------:R-:W-:Y:S01]  /*1780*/  ISETP.LT.U32.AND P1, PT, R2, 0x20, P1 ;  /* 0x000000200200780c */ /* 0x000fe20000f21070 */
[----:B------:R-:W-:Y:S01]  /*1790*/  UMOV UR19, UR31 ;  /* 0x0000001f00137c82 */ /* 0x000fe20008000000 */
[----:B------:R-:W-:Y:S01]  /*17a0*/  ELECT P0, URZ, PT ;  /* 0x0000000000ff782f */ /* 0x000fe20003800000 */
[----:B--2---:R-:W-:-:S03]  /*17b0*/  ULOP3.LUT UR4, UR15, 0x1, URZ, 0xc0, !UPT ;  /* 0x000000010f047892 */ /* 0x004fc6000f8ec0ff */
[----:B------:R-:W-:Y:S01]  /*17c0*/  ISETP.LT.U32.AND P0, PT, R2, 0x40, P0 ;  /* 0x000000400200780c */ /* 0x000fe20000701070 */
[----:B------:R-:W-:Y:S02]  /*17d0*/  USHF.R.U32.HI UR12, URZ, 0x4, UR27 ;  /* 0x00000004ff0c7899 */ /* 0x000fe4000801161b */
[----:B------:R-:W-:Y:S02]  /*17e0*/  ULEA UR20, UR4, UR27, 0xc ;  /* 0x0000001b04147291 */ /* 0x000fe4000f8e60ff */
[----:B------:R-:W-:Y:S02]  /*17f0*/  ULEA UR22, UR4, UR14, 0x7 ;  /* 0x0000000e04167291 */ /* 0x000fe4000f8e38ff */
[----:B------:R-:W-:Y:S01]  /*1800*/  VOTEU.ANY UP0, P1 ;  /* 0x0000000000ff7886 */ /* 0x000fe20000800100 */
[----:B------:R-:W-:Y:S01]  /*1810*/  VOTEU.ANY UP2, P1 ;  /* 0x0000000000ff7886 */ /* 0x000fe20000840100 */
[----:B------:R-:W-:Y:S02]  /*1820*/  USHF.R.U32.HI UR10, URZ, 0x4, UR16 ;  /* 0x00000004ff0a7899 */ /* 0x000fe40008011610 */
[----:B------:R-:W-:Y:S01]  /*1830*/  USGXT.U32 UR12, UR12, 0xe ;  /* 0x0000000e0c0c789a */ /* 0x000fe20008000000 */
[----:B------:R2:W-:Y:S01]  /*1840*/  @!P3 SYNCS.ARRIVE.TRANS64 RZ, [UR27+0x3000], R3 ;  /* 0x00300003ffffb9a7 */ /* 0x0005e2000800001b */
[----:B------:R-:W-:Y:S01]  /*1850*/  @UP0 UIADD3 UR17, UPT, UPT, UR27, 0x3000, URZ ;  /* 0x000030001b110890 */ /* 0x000fe2000fffe0ff */
[----:B------:R-:W-:Y:S01]  /*1860*/  @UP0 UMOV UR18, URZ ;  /* 0x000000ff00120c82 */ /* 0x000fe20008000000 */
[----:B------:R-:W-:Y:S01]  /*1870*/  BAR.SYNC.DEFER_BLOCKING 0x0 ;  /* 0x0000000000007b1d */ /* 0x000fe20000010000 */
[----:B------:R-:W-:-:S02]  /*1880*/  USGXT.U32 UR10, UR10, 0xe ;  /* 0x0000000e0a0a789a */ /* 0x000fc40008000000 */
[----:B------:R-:W-:Y:S02]  /*1890*/  ULOP3.LUT UR12, UR12, 0x1000000, URZ, 0xfc, !UPT ;  /* 0x010000000c0c7892 */ /* 0x000fe4000f8efcff */
[----:B------:R-:W-:Y:S01]  /*18a0*/  UISETP.NE.U32.AND UP0, UPT, UR15, URZ, UPT ;  /* 0x000000ff0f00728c */ /* 0x000fe2000bf05070 */
[----:B------:R-:W-:Y:S01]  /*18b0*/  VOTEU.ANY UP1, P0 ;  /* 0x0000000000ff7886 */ /* 0x000fe20000020100 */
[----:B------:R-:W-:Y:S01]  /*18c0*/  VOTEU.ANY UP3, P0 ;  /* 0x0000000000ff7886 */ /* 0x000fe20000060100 */
[----:B------:R-:W-:Y:S01]  /*18d0*/  UMOV UR11, 0xc0004010 ;  /* 0xc0004010000b7882 */ /* 0x000fe20000000000 */
[----:B------:R-:W-:Y:S02]  /*18e0*/  UMOV UR13, 0x40004040 ;  /* 0x40004040000d7882 */ /* 0x000fe40000000000 */
[----:B------:R-:W-:Y:S01]  /*18f0*/  @UP1 UIADD3 UR21, UPT, UPT, UR27, 0x3000, URZ ;  /* 0x000030001b151890 */ /* 0x000fe2000fffe0ff */
[----:B------:R-:W-:Y:S01]  /*1900*/  @UP1 UMOV UR23, URZ ;  /* 0x000000ff00171c82 */ /* 0x000fe20008000000 */
[----:B------:R2:W-:Y:S01]  /*1910*/  @UP2 UTMALDG.2D [UR16], [UR6] ;  /* 0x00000010060025b4 */ /* 0x0005e20008008000 */
[----:B------:R3:W-:Y:S06]  /*1920*/  MEMBAR.ALL.CTA ;  /* 0x0000000000007992 */ /* 0x0007ec0000008000 */
[----:B---3--:R-:W3:Y:S02]  /*1930*/  FENCE.VIEW.ASYNC.S ;  /* 0x00000000000073c6 */ /* 0x008ee40000000000 */
[----:B---3--:R-:W-:Y:S06]  /*1940*/  BAR.SYNC.DEFER_BLOCKING 0x0 ;  /* 0x0000000000007b1d */ /* 0x008fec0000010000 */
[----:B------:R2:W-:Y:S02]  /*1950*/  @UP3 UTMALDG.2D [UR20], [UR8] ;  /* 0x00000014080035b4 */ /* 0x0005e40008008000 */
[----:B------:R-:W-:Y:S06]  /*1960*/  BAR.SYNC.DEFER_BLOCKING 0x0 ;  /* 0x0000000000007b1d */ /* 0x000fec0000010000 */
[----:B------:R-:W3:Y:S02]  /*1970*/  SYNCS.PHASECHK.TRANS64.TRYWAIT P0, [UR27+0x3000], RZ ;  /* 0x003000ffff0075a7 */ /* 0x000ee4000800111b */
[----:B--23--:R-:W-:Y:S05]  /*1980*/  @!P0 BRA `(.L_x_54) ;  /* 0x0000001000ac8947 */ /* 0x00cfea0003800000 */
.L_x_66:
[----:B------:R-:W-:Y:S05]  /*1990*/  BRA.U UP0, `(.L_x_55) ;  /* 0x0000000100107547 */ /* 0x000fea000b800000 */
[----:B------:R-:W-:Y:S01]  /*19a0*/  UMOV UR4, 0x0 ;  /* 0x0000000000047882 */ /* 0x000fe20000000000 */
[----:B------:R-:W-:Y:S02]  /*19b0*/  UMOV UR5, 0x8410010 ;  /* 0x0841001000057882 */ /* 0x000fe40000000000 */
[----:B------:R2:W-:Y:S01]  /*19c0*/  UTCQMMA gdesc[UR10], gdesc[UR12], tmem[UR32], tmem[UR4], idesc[UR5], !UPT ;  /* 0x00ff040c0a0075ea */ /* 0x0005e2000f800320 */
[----:B------:R-:W-:Y:S02]  /*19d0*/  NOP ;  /* 0x0000000000007918 */ /* 0x000fe40000000000 */
.L_x_55:
[----:B------:R-:W-:Y:S01]  /*19e0*/  ELECT P0, URZ, PT ;  /* 0x0000000000ff782f */ /* 0x000fe20003800000 */
[----:B--2---:R-:W-:-:S03]  /*19f0*/  UIADD3 UR4, UPT, UPT, UR27, 0x3010, URZ ;  /* 0x000030101b047890 */ /* 0x004fc6000fffe0ff */
[----:B------:R-:W-:Y:S01]  /*1a00*/  ISETP.LT.U32.AND P0, PT, R2, 0x20, P0 ;  /* 0x000000200200780c */ /* 0x000fe20000701070 */
[----:B------:R-:W-:-:S12]  /*1a10*/  UMOV UR5, URZ ;  /* 0x000000ff00057c82 */ /* 0x000fd80008000000 */
[----:B------:R-:W-:Y:S01]  /*1a20*/  VOTEU.ANY UP0, P0 ;  /* 0x0000000000ff7886 */ /* 0x000fe20000000100 */
[----:B------:R-:W-:Y:S01]  /*1a30*/  VOTEU.ANY UP1, P0 ;  /* 0x0000000000ff7886 */ /* 0x000fe20000020100 */
[----:B------:R-:W-:-:S03]  /*1a40*/  ISETP.GE.U32.AND P0, PT, R12, 0x21, PT ;  /* 0x000000210c00780c */ /* 0x000fc60003f06070 */
[----:B------:R-:W-:Y:S02]  /*1a50*/  @UP0 UMOV UR16, UR4 ;  /* 0x0000000400100c82 */ /* 0x000fe40008000000 */
[----:B------:R2:W-:Y:S01]  /*1a60*/  @UP1 UTCBAR [UR16], URZ ;  /* 0x000000ff100013e9 */ /* 0x0005e200080000ff */
[----:B------:R-:W-:Y:S06]  /*1a70*/  BAR.SYNC.DEFER_BLOCKING 0x0 ;  /* 0x0000000000007b1d */ /* 0x000fec0000010000 */
[----:B------:R-:W3:Y:S02]  /*1a80*/  SYNCS.PHASECHK.TRANS64.TRYWAIT P1, [UR27+0x3010], RZ ;  /* 0x003010ffff0075a7 */ /* 0x000ee4000802111b */
[----:B--23--:R-:W-:Y:S05]  /*1a90*/  @!P1 BRA `(.L_x_56) ;  /* 0x0000001000749947 */ /* 0x00cfea0003800000 */
.L_x_67:
[----:B------:R-:W-:Y:S05]  /*1aa0*/  @!P0 BRA `(.L_x_53) ;  /* 0x0000000000c88947 */ /* 0x000fea0003800000 */
[----:B------:R-:W-:Y:S01]  /*1ab0*/  IMAD.MOV.U32 R3, RZ, RZ, 0x1 ;  /* 0x00000001ff037424 */ /* 0x000fe200078e00ff */
[----:B------:R-:W2:Y:S01]  /*1ac0*/  LDCU UR18, c[0x0][0x3a0] ;  /* 0x00007400ff1277ac */ /* 0x000ea20008000800 */
[----:B------:R-:W-:-:S05]  /*1ad0*/  UMOV UR30, 0x20 ;  /* 0x00000020001e7882 */ /* 0x000fca0000000000 */
.L_x_60:
[----:B------:R-:W-:Y:S01]  /*1ae0*/  BAR.SYNC.DEFER_BLOCKING 0x0 ;  /* 0x0000000000007b1d */ /* 0x000fe20000010000 */
[----:B------:R-:W-:Y:S01]  /*1af0*/  ELECT P1, URZ, PT ;  /* 0x0000000000ff782f */ /* 0x000fe20003820000 */
[----:B-----5:R-:W-:Y:S01]  /*1b00*/  @!P3 IMAD.MOV.U32 R4, RZ, RZ, 0x3000 ;  /* 0x00003000ff04b424 */ /* 0x020fe200078e00ff */
[----:B------:R-:W-:Y:S02]  /*1b10*/  ELECT P0, URZ, PT ;  /* 0x0000000000ff782f */ /* 0x000fe40003800000 */
[C---:B------:R-:W-:Y:S01]  /*1b20*/  ISETP.LT.U32.AND P1, PT, R2.reuse, 0x20, P1 ;  /* 0x000000200200780c */ /* 0x040fe20000f21070 */
[----:B------:R-:W-:Y:S01]  /*1b30*/  ULOP3.LUT UR16, UR15, 0x1, URZ, 0xc0, !UPT ;  /* 0x000000010f107892 */ /* 0x000fe2000f8ec0ff */
[----:B------:R-:W-:Y:S01]  /*1b40*/  ISETP.LT.U32.AND P0, PT, R2, 0x40, P0 ;  /* 0x000000400200780c */ /* 0x000fe20000701070 */
[----:B------:R-:W-:Y:S02]  /*1b50*/  UMOV UR23, UR30 ;  /* 0x0000001e00177c82 */ /* 0x000fe40008000000 */
[----:B------:R-:W-:-:S02]  /*1b60*/  ULEA UR20, UR16, UR27, 0xc ;  /* 0x0000001b10147291 */ /* 0x000fc4000f8e60ff */
[----:B------:R-:W-:-:S06]  /*1b70*/  ULEA UR22, UR16, UR14, 0x7 ;  /* 0x0000000e10167291 */ /* 0x000fcc000f8e38ff */
[----:B------:R-:W-:Y:S02]  /*1b80*/  VOTEU.ANY UP0, P1 ;  /* 0x0000000000ff7886 */ /* 0x000fe40000800100 */
[----:B------:R-:W-:-:S03]  /*1b90*/  VOTEU.ANY UP1, P0 ;  /* 0x0000000000ff7886 */ /* 0x000fc60000020100 */
[----:B------:R-:W-:Y:S02]  /*1ba0*/  @UP0 UIADD3 UR28, UPT, UPT, UR27, 0x2000, URZ ;  /* 0x000020001b1c0890 */ /* 0x000fe4000fffe0ff */
[----:B------:R3:W-:Y:S01]  /*1bb0*/  @!P3 SYNCS.ARRIVE.TRANS64 RZ, [UR27+0x3000], R4 ;  /* 0x00300004ffffb9a7 */ /* 0x0007e2000800001b */
[----:B------:R-:W-:Y:S01]  /*1bc0*/  @UP0 UIADD3 UR29, UPT, UPT, UR27, 0x3000, URZ ;  /* 0x000030001b1d0890 */ /* 0x000fe2000fffe0ff */
[----:B------:R-:W-:Y:S01]  /*1bd0*/  VOTEU.ANY UP0, P1 ;  /* 0x0000000000ff7886 */ /* 0x000fe20000800100 */
[----:B------:R-:W-:Y:S01]  /*1be0*/  BAR.SYNC.DEFER_BLOCKING 0x0 ;  /* 0x0000000000007b1d */ /* 0x000fe20000010000 */
[----:B------:R-:W-:Y:S01]  /*1bf0*/  @UP1 UIADD3 UR21, UPT, UPT, UR27, 0x3000, URZ ;  /* 0x000030001b151890 */ /* 0x000fe2000fffe0ff */
[----:B---3--:R-:W-:-:S04]  /*1c00*/  IMAD.U32 R4, R3, -0x80000000, RZ ;  /* 0x8000000003047824 */ /* 0x008fc800078e00ff */
[----:B------:R-:W-:Y:S01]  /*1c10*/  VOTEU.ANY UP1, P0 ;  /* 0x0000000000ff7886 */ /* 0x000fe20000020100 */
[----:B------:R3:W-:Y:S01]  /*1c20*/  @UP0 UTMALDG.2D [UR28], [UR6] ;  /* 0x0000001c060005b4 */ /* 0x0007e20008008000 */
[----:B------:R-:W-:Y:S01]  /*1c30*/  UISETP.NE.U32.AND UP0, UPT, UR15, URZ, UPT ;  /* 0x000000ff0f00728c */ /* 0x000fe2000bf05070 */
[----:B------:R4:W-:Y:S06]  /*1c40*/  MEMBAR.ALL.CTA ;  /* 0x0000000000007992 */ /* 0x0009ec0000008000 */
[----:B----4-:R-:W4:Y:S02]  /*1c50*/  FENCE.VIEW.ASYNC.S ;  /* 0x00000000000073c6 */ /* 0x010f240000000000 */
[----:B----4-:R-:W-:Y:S06]  /*1c60*/  BAR.SYNC.DEFER_BLOCKING 0x0 ;  /* 0x0000000000007b1d */ /* 0x010fec0000010000 */
[----:B------:R3:W-:Y:S02]  /*1c70*/  @UP1 UTMALDG.2D [UR20], [UR8] ;  /* 0x00000014080015b4 */ /* 0x0007e40008008000 */
[----:B------:R-:W-:Y:S06]  /*1c80*/  BAR.SYNC.DEFER_BLOCKING 0x0 ;  /* 0x0000000000007b1d */ /* 0x000fec0000010000 */
[----:B------:R-:W4:Y:S02]  /*1c90*/  SYNCS.PHASECHK.TRANS64.TRYWAIT P0, [UR27+0x3000], R4 ;  /* 0x00300004ff0075a7 */ /* 0x000f24000800111b */
[----:B---34-:R-:W-:Y:S05]  /*1ca0*/  @!P0 BRA `(.L_x_57) ;  /* 0x0000000c00fc8947 */ /* 0x018fea0003800000 */
.L_x_68:
[----:B------:R-:W-:Y:S05]  /*1cb0*/  BRA.U UP0, `(.L_x_58) ;  /* 0x0000000100107547 */ /* 0x000fea000b800000 */
[----:B------:R-:W-:Y:S01]  /*1cc0*/  UMOV UR16, 0x0 ;  /* 0x0000000000107882 */ /* 0x000fe20000000000 */
[----:B------:R-:W-:Y:S02]  /*1cd0*/  UMOV UR17, 0x8410010 ;  /* 0x0841001000117882 */ /* 0x000fe40000000000 */
[----:B------:R3:W-:Y:S01]  /*1ce0*/  UTCQMMA gdesc[UR10], gdesc[UR12], tmem[UR32], tmem[UR16], idesc[UR17], UPT ;  /* 0x00ff100c0a0075ea */ /* 0x0007e2000b800320 */
[----:B------:R-:W-:Y:S02]  /*1cf0*/  NOP ;  /* 0x0000000000007918 */ /* 0x000fe40000000000 */
.L_x_58:
[----:B------:R-:W-:-:S04]  /*1d00*/  ELECT P0, URZ, PT ;  /* 0x0000000000ff782f */ /* 0x000fc80003800000 */
[----:B------:R-:W-:-:S13]  /*1d10*/  ISETP.LT.U32.AND P0, PT, R2, 0x20, P0 ;  /* 0x000000200200780c */ /* 0x000fda0000701070 */
[----:B------:R-:W-:Y:S01]  /*1d20*/  VOTEU.ANY UP0, P0 ;  /* 0x0000000000ff7886 */ /* 0x000fe20000000100 */
[----:B------:R-:W-:-:S04]  /*1d30*/  VOTEU.ANY UP1, P0 ;  /* 0x0000000000ff7886 */ /* 0x000fc80000020100 */
[----:B---3--:R-:W-:Y:S02]  /*1d40*/  @UP0 UMOV UR16, UR4 ;  /* 0x0000000400100c82 */ /* 0x008fe40008000000 */
[----:B------:R3:W-:Y:S01]  /*1d50*/  @UP1 UTCBAR [UR16], URZ ;  /* 0x000000ff100013e9 */ /* 0x0007e200080000ff */
[----:B------:R-:W-:Y:S06]  /*1d60*/  BAR.SYNC.DEFER_BLOCKING 0x0 ;  /* 0x0000000000007b1d */ /* 0x000fec0000010000 */
[----:B------:R-:W4:Y:S02]  /*1d70*/  SYNCS.PHASECHK.TRANS64.TRYWAIT P0, [UR27+0x3010], R4 ;  /* 0x00301004ff0075a7 */ /* 0x000f24000800111b */
[----:B---34-:R-:W-:Y:S05]  /*1d80*/  @!P0 BRA `(.L_x_59) ;  /* 0x0000000c00d08947 */ /* 0x018fea0003800000 */
.L_x_69:
[----:B------:R-:W-:Y:S01]  /*1d90*/  UIADD3 UR30, UPT, UPT, UR30, 0x20, URZ ;  /* 0x000000201e1e7890 */ /* 0x000fe2000fffe0ff */
[----:B------:R-:W-:-:S03]  /*1da0*/  LOP3.LUT R3, R3, 0x1, RZ, 0x3c, !PT ;  /* 0x0000000103037812 */ /* 0x000fc600078e3cff */
[----:B--2---:R-:W-:-:S09]  /*1db0*/  UISETP.GE.AND UP0, UPT, UR30, UR18, UPT ;  /* 0x000000121e00728c */ /* 0x004fd2000bf06270 */
[----:B------:R-:W-:Y:S05]  /*1dc0*/  BRA.U !UP0, `(.L_x_60) ;  /* 0xfffffffd08447547 */ /* 0x000fea000b83ffff */
.L_x_53:
[----:B---34-:R-:W-:Y:S06]  /*1dd0*/  BAR.SYNC.DEFER_BLOCKING 0x0 ;  /* 0x0000000000007b1d */ /* 0x018fec0000010000 */
[----:B------:R-:W-:Y:S04]  /*1de0*/  BSSY.RECONVERGENT B3, `(.L_x_61) ;  /* 0x0000004000037945 */ /* 0x000fe80003800200 */
[----:B------:R-:W-:Y:S05]  /*1df0*/  @P3 BRA `(.L_x_62) ;  /* 0x0000000000083947 */ /* 0x000fea0003800000 */
[----:B------:R-:W3:Y:S02]  /*1e00*/  SYNCS.CCTL.IV [UR27+0x3000] ;  /* 0x00300000ff0079b1 */ /* 0x000ee4000800001b */
[----:B---3--:R-:W3:Y:S02]  /*1e10*/  SYNCS.CCTL.IV [UR27+0x3010] ;  /* 0x00301000ff0079b1 */ /* 0x008ee4000800001b */
.L_x_62:
[----:B--2---:R-:W-:Y:S05]  /*1e20*/  BSYNC.RECONVERGENT B3 ;  /* 0x0000000000037941 */ /* 0x004fea0003800200 */
.L_x_61:
[----:B------:R-:W-:Y:S01]  /*1e30*/  USHF.L.U32 UR4, UR15, 0x15, URZ ;  /* 0x000000150f047899 */ /* 0x000fe200080006ff */
[----:B------:R-:W-:Y:S01]  /*1e40*/  IMAD.SHL.U32 R3, R0, 0x80, RZ ;  /* 0x0000008000037824 */ /* 0x000fe200078e00ff */
[----:B------:R-:W-:Y:S02]  /*1e50*/  ELECT P0, URZ, PT ;  /* 0x0000000000ff782f */ /* 0x000fe40003800000 */
[----:B------:R-:W-:Y:S02]  /*1e60*/  ULOP3.LUT UR4, UR4, 0x600000, URZ, 0xc0, !UPT ;  /* 0x0060000004047892 */ /* 0x000fe4000f8ec0ff */
[----:B------:R-:W-:Y:S01]  /*1e70*/  ISETP.LT.U32.AND P0, PT, R2, 0x40, P0 ;  /* 0x000000400200780c */ /* 0x000fe20000701070 */
[----:B------:R-:W-:Y:S02]  /*1e80*/  ULOP3.LUT UR15, UR15, 0x1, URZ, 0xc0, !UPT ;  /* 0x000000010f0f7892 */ /* 0x000fe4000f8ec0ff */
[----:B------:R-:W-:Y:S02]  /*1e90*/  UIADD3 UR4, UPT, UPT, UR32, UR4, URZ ;  /* 0x0000000420047290 */ /* 0x000fe4000fffe0ff */
[----:B------:R-:W-:-:S02]  /*1ea0*/  USHF.L.U32 UR10, UR24, 0x7, URZ ;  /* 0x00000007180a7899 */ /* 0x000fc400080006ff */
[----:B------:R-:W-:Y:S02]  /*1eb0*/  ULEA UR8, UR15, UR27, 0xe ;  /* 0x0000001b0f087291 */ /* 0x000fe4000f8e70ff */
[----:B------:R-:W-:-:S03]  /*1ec0*/  ULEA UR9, UR15, UR14, 0x7 ;  /* 0x0000000e0f097291 */ /* 0x000fc6000f8e38ff */
[----:B------:R-:W2:Y:S01]  /*1ed0*/  LDTM.x64 R100, tmem[UR4] ;  /* 0x00000004006479ee */ /* 0x000ea20008340000 */
[----:B------:R-:W-:Y:S01]  /*1ee0*/  VOTEU.ANY UP0, P0 ;  /* 0x0000000000ff7886 */ /* 0x000fe20000000100 */
[----:B------:R-:W-:-:S04]  /*1ef0*/  VOTEU.ANY UP1, P0 ;  /* 0x0000000000ff7886 */ /* 0x000fc80000020100 */
[----:B------:R-:W-:Y:S01]  /*1f00*/  @UP0 UMOV UR5, UR26 ;  /* 0x0000001a00050c82 */ /* 0x000fe20008000000 */
[----:B--2---:R-:W-:Y:S02]  /*1f10*/  F2FP.SATFINITE.E4M3.F32.PACK_AB_MERGE_C R102, R103, R102, RZ ;  /* 0x000000666766723e */ /* 0x004fe400048070ff */
[----:B------:R-:W-:Y:S02]  /*1f20*/  F2FP.SATFINITE.E4M3.F32.PACK_AB_MERGE_C R106, R107, R106, RZ ;  /* 0x0000006a6b6a723e */ /* 0x000fe400048070ff */
[----:B------:R-:W-:Y:S02]  /*1f30*/  F2FP.SATFINITE.E4M3.F32.PACK_AB_MERGE_C R164, R101, R100, R102 ;  /* 0x0000006465a4723e */ /* 0x000fe40004807066 */
[----:B------:R-:W2:Y:S01]  /*1f40*/  LDTM.x64 R40, tmem[UR4+0x40] ;  /* 0x00004004002879ee */ /* 0x000ea20008340000 */
[----:B------:R-:W-:Y:S02]  /*1f50*/  F2FP.SATFINITE.E4M3.F32.PACK_AB_MERGE_C R110, R111, R110, RZ ;  /* 0x0000006e6f6e723e */ /* 0x000fe400048070ff */
[----:B------:R-:W-:-:S02]  /*1f60*/  F2FP.SATFINITE.E4M3.F32.PACK_AB_MERGE_C R114, R115, R114, RZ ;  /* 0x000000727372723e */ /* 0x000fc400048070ff */
[----:B------:R-:W-:Y:S02]  /*1f70*/  F2FP.SATFINITE.E4M3.F32.PACK_AB_MERGE_C R165, R105, R104, R106 ;  /* 0x0000006869a5723e */ /* 0x000fe4000480706a */
[----:B------:R-:W-:Y:S02]  /*1f80*/  F2FP.SATFINITE.E4M3.F32.PACK_AB_MERGE_C R166, R109, R108, R110 ;  /* 0x0000006c6da6723e */ /* 0x000fe4000480706e */
[----:B------:R-:W-:Y:S02]  /*1f90*/  F2FP.SATFINITE.E4M3.F32.PACK_AB_MERGE_C R167, R113, R112, R114 ;  /* 0x0000007071a7723e */ /* 0x000fe40004807072 */
[----:B------:R-:W-:Y:S02]  /*1fa0*/  F2FP.SATFINITE.E4M3.F32.PACK_AB_MERGE_C R118, R119, R118, RZ ;  /* 0x000000767776723e */ /* 0x000fe400048070ff */
[----:B------:R-:W-:Y:S02]  /*1fb0*/  F2FP.SATFINITE.E4M3.F32.PACK_AB_MERGE_C R122, R123, R122, RZ ;  /* 0x0000007a7b7a723e */ /* 0x000fe400048070ff */
[----:B------:R-:W-:-:S02]  /*1fc0*/  F2FP.SATFINITE.E4M3.F32.PACK_AB_MERGE_C R126, R127, R126, RZ ;  /* 0x0000007e7f7e723e */ /* 0x000fc400048070ff */
[----:B------:R-:W-:Y:S02]  /*1fd0*/  F2FP.SATFINITE.E4M3.F32.PACK_AB_MERGE_C R119, R131, R130, RZ ;  /* 0x000000828377723e */ /* 0x000fe400048070ff */
[----:B------:R-:W-:Y:S02]  /*1fe0*/  F2FP.SATFINITE.E4M3.F32.PACK_AB_MERGE_C R134, R135, R134, RZ ;  /* 0x000000868786723e */ /* 0x000fe400048070ff */
[----:B------:R-:W-:Y:S02]  /*1ff0*/  F2FP.SATFINITE.E4M3.F32.PACK_AB_MERGE_C R138, R139, R138, RZ ;  /* 0x0000008a8b8a723e */ /* 0x000fe400048070ff */
[----:B------:R-:W-:Y:S02]  /*2000*/  F2FP.SATFINITE.E4M3.F32.PACK_AB_MERGE_C R142, R143, R142, RZ ;  /* 0x0000008e8f8e723e */ /* 0x000fe400048070ff */
[----:B--2---:R-:W-:Y:S02]  /*2010*/  F2FP.SATFINITE.E4M3.F32.PACK_AB_MERGE_C R42, R43, R42, RZ ;  /* 0x0000002a2b2a723e */ /* 0x004fe400048070ff */
[----:B------:R-:W-:-:S02]  /*2020*/  F2FP.SATFINITE.E4M3.F32.PACK_AB_MERGE_C R46, R47, R46, RZ ;  /* 0x0000002e2f2e723e */ /* 0x000fc400048070ff */
[----:B------:R-:W-:Y:S02]  /*2030*/  F2FP.SATFINITE.E4M3.F32.PACK_AB_MERGE_C R50, R51, R50, RZ ;  /* 0x000000323332723e */ /* 0x000fe400048070ff */
[----:B------:R-:W-:Y:S02]  /*2040*/  F2FP.SATFINITE.E4M3.F32.PACK_AB_MERGE_C R54, R55, R54, RZ ;  /* 0x000000363736723e */ /* 0x000fe400048070ff */
[----:B------:R-:W-:Y:S02]  /*2050*/  F2FP.SATFINITE.E4M3.F32.PACK_AB_MERGE_C R58, R59, R58, RZ ;  /* 0x0000003a3b3a723e */ /* 0x000fe400048070ff */
[----:B------:R-:W-:Y:S02]  /*2060*/  F2FP.SATFINITE.E4M3.F32.PACK_AB_MERGE_C R62, R63, R62, RZ ;  /* 0x0000003e3f3e723e */ /* 0x000fe400048070ff */
[----:B------:R-:W-:Y:S02]  /*2070*/  F2FP.SATFINITE.E4M3.F32.PACK_AB_MERGE_C R66, R67, R66, RZ ;  /* 0x000000424342723e */ /* 0x000fe400048070ff */
[----:B------:R-:W-:-:S02]  /*2080*/  F2FP.SATFINITE.E4M3.F32.PACK_AB_MERGE_C R70, R71, R70, RZ ;  /* 0x000000464746723e */ /* 0x000fc400048070ff */
[----:B------:R-:W-:Y:S02]  /*2090*/  F2FP.SATFINITE.E4M3.F32.PACK_AB_MERGE_C R74, R75, R74, RZ ;  /* 0x0000004a4b4a723e */ /* 0x000fe400048070ff */
[----:B------:R-:W-:Y:S02]  /*20a0*/  F2FP.SATFINITE.E4M3.F32.PACK_AB_MERGE_C R104, R41, R40, R42 ;  /* 0x000000282968723e */ /* 0x000fe4000480702a */
[----:B------:R-:W-:Y:S02]  /*20b0*/  F2FP.SATFINITE.E4M3.F32.PACK_AB_MERGE_C R105, R45, R44, R46 ;  /* 0x0000002c2d69723e */ /* 0x000fe4000480702e */
[----:B------:R-:W-:Y:S02]  /*20c0*/  F2FP.SATFINITE.E4M3.F32.PACK_AB_MERGE_C R106, R49, R48, R50 ;  /* 0x00000030316a723e */ /* 0x000fe40004807032 */
[----:B------:R-:W-:Y:S02]  /*20d0*/  F2FP.SATFINITE.E4M3.F32.PACK_AB_MERGE_C R107, R53, R52, R54 ;  /* 0x00000034356b723e */ /* 0x000fe40004807036 */
[----:B------:R-:W-:-:S02]  /*20e0*/  F2FP.SATFINITE.E4M3.F32.PACK_AB_MERGE_C R108, R57, R56, R58 ;  /* 0x00000038396c723e */ /* 0x000fc4000480703a */
[----:B------:R-:W-:Y:S02]  /*20f0*/  F2FP.SATFINITE.E4M3.F32.PACK_AB_MERGE_C R109, R61, R60, R62 ;  /* 0x0000003c3d6d723e */ /* 0x000fe4000480703e */
[----:B------:R-:W-:Y:S02]  /*2100*/  F2FP.SATFINITE.E4M3.F32.PACK_AB_MERGE_C R110, R65, R64, R66 ;  /* 0x00000040416e723e */ /* 0x000fe40004807042 */
[----:B------:R-:W-:Y:S02]  /*2110*/  F2FP.SATFINITE.E4M3.F32.PACK_AB_MERGE_C R111, R69, R68, R70 ;  /* 0x00000044456f723e */ /* 0x000fe40004807046 */
[----:B------:R-:W-:Y:S02]  /*2120*/  F2FP.SATFINITE.E4M3.F32.PACK_AB_MERGE_C R112, R73, R72, R74 ;  /* 0x000000484970723e */ /* 0x000fe4000480704a */
[----:B------:R-:W2:Y:S01]  /*2130*/  LDTM.x64 R12, tmem[UR4+0x80] ;  /* 0x00008004000c79ee */ /* 0x000ea20008340000 */
[----:B------:R-:W-:Y:S02]  /*2140*/  F2FP.SATFINITE.E4M3.F32.PACK_AB_MERGE_C R90, R91, R90, RZ ;  /* 0x0000005a5b5a723e */ /* 0x000fe400048070ff */
[----:B------:R-:W-:-:S02]  /*2150*/  F2FP.SATFINITE.E4M3.F32.PACK_AB_MERGE_C R78, R79, R78, RZ ;  /* 0x0000004e4f4e723e */ /* 0x000fc400048070ff */
[----:B------:R-:W-:Y:S02]  /*2160*/  F2FP.SATFINITE.E4M3.F32.PACK_AB_MERGE_C R82, R83, R82, RZ ;  /* 0x000000525352723e */ /* 0x000fe400048070ff */
[----:B------:R-:W-:Y:S02]  /*2170*/  F2FP.SATFINITE.E4M3.F32.PACK_AB_MERGE_C R86, R87, R86, RZ ;  /* 0x000000565756723e */ /* 0x000fe400048070ff */
[----:B------:R-:W-:Y:S02]  /*2180*/  F2FP.SATFINITE.E4M3.F32.PACK_AB_MERGE_C R94, R95, R94, RZ ;  /* 0x0000005e5f5e723e */ /* 0x000fe400048070ff */
[----:B------:R-:W-:Y:S02]  /*2190*/  F2FP.SATFINITE.E4M3.F32.PACK_AB_MERGE_C R88, R89, R88, R90 ;  /* 0x000000585958723e */ /* 0x000fe4000480705a */
[----:B------:R-:W-:Y:S02]  /*21a0*/  F2FP.SATFINITE.E4M3.F32.PACK_AB_MERGE_C R113, R77, R76, R78 ;  /* 0x0000004c4d71723e */ /* 0x000fe4000480704e */
[----:B------:R-:W-:-:S02]  /*21b0*/  F2FP.SATFINITE.E4M3.F32.PACK_AB_MERGE_C R114, R81, R80, R82 ;  /* 0x000000505172723e */ /* 0x000fc40004807052 */
[----:B------:R-:W-:Y:S02]  /*21c0*/  F2FP.SATFINITE.E4M3.F32.PACK_AB_MERGE_C R115, R85, R84, R86 ;  /* 0x000000545573723e */ /* 0x000fe40004807056 */
[----:B------:R-:W-:Y:S02]  /*21d0*/  F2FP.SATFINITE.E4M3.F32.PACK_AB_MERGE_C R89, R93, R92, R94 ;  /* 0x0000005c5d59723e */ /* 0x000fe4000480705e */
        /* <DEDUP_REMOVED lines=11> */
[----:B------:R-:W-:Y:S02]  /*2290*/  F2FP.SATFINITE.E4M3.F32.PACK_AB_MERGE_C R50, R51, R50, RZ ;  /* 0x000000323332723e */ /* 0x000fe400048070ff */
[----:B------:R-:W-:Y:S02]  /*22a0*/  F2FP.SATFINITE.E4M3.F32.PACK_AB_MERGE_C R54, R55, R54, RZ ;  /* 0x000000363736723e */ /* 0x000fe400048070ff */
[----:B------:R-:W-:Y:S02]  /*22b0*/  F2FP.SATFINITE.E4M3.F32.PACK_AB_MERGE_C R58, R59, R58, RZ ;  /* 0x0000003a3b3a723e */ /* 0x000fe400048070ff */
[----:B------:R-:W-:Y:S02]  /*22c0*/  F2FP.SATFINITE.E4M3.F32.PACK_AB_MERGE_C R62, R63, R62, RZ ;  /* 0x0000003e3f3e723e */ /* 0x000fe400048070ff */
[----:B------:R-:W-:-:S02]  /*22d0*/  F2FP.SATFINITE.E4M3.F32.PACK_AB_MERGE_C R66, R67, R66, RZ ;  /* 0x000000424342723e */ /* 0x000fc400048070ff */
[----:B------:R-:W-:Y:S02]  /*22e0*/  F2FP.SATFINITE.E4M3.F32.PACK_AB_MERGE_C R76, R13, R12, R14 ;  /* 0x0000000c0d4c723e */ /* 0x000fe4000480700e */
        /* <DEDUP_REMOVED lines=13> */
[----:B-----5:R-:W2:Y:S01]  /*23c0*/  LDTM.x64 R4, tmem[UR4+0xc0] ;  /* 0x0000c004000479ee */ /* 0x020ea20008340000 */
[----:B------:R-:W-:Y:S01]  /*23d0*/  NOP ;  /* 0x0000000000007918 */ /* 0x000fe20000000000 */
[----:B------:R-:W-:Y:S01]  /*23e0*/  F2FP.SATFINITE.E4M3.F32.PACK_AB_MERGE_C R70, R71, R70, RZ ;  /* 0x000000464746723e */ /* 0x000fe200048070ff */
[----:B------:R-:W-:Y:S01]  /*23f0*/  @UP0 UMOV UR4, UR25 ;  /* 0x0000001900040c82 */ /* 0x000fe20008000000 */
[----:B--23--:R-:W-:Y:S01]  /*2400*/  BAR.SYNC.DEFER_BLOCKING 0x0 ;  /* 0x0000000000007b1d */ /* 0x00cfe20000010000 */
[----:B------:R-:W-:Y:S02]  /*2410*/  F2FP.SATFINITE.E4M3.F32.PACK_AB_MERGE_C R154, R155, R154, RZ ;  /* 0x0000009a9b9a723e */ /* 0x000fe400048070ff */
[----:B------:R-:W-:Y:S01]  /*2420*/  F2FP.SATFINITE.E4M3.F32.PACK_AB_MERGE_C R94, R69, R68, R70 ;  /* 0x00000044455e723e */ /* 0x000fe20004807046 */
[----:B------:R-:W-:Y:S01]  /*2430*/  IMAD.SHL.U32 R69, R0, 0x10, RZ ;  /* 0x0000001000457824 */ /* 0x000fe200078e00ff */
[----:B------:R-:W-:-:S02]  /*2440*/  LOP3.LUT R0, R3, 0x3f80, RZ, 0xc0, !PT ;  /* 0x00003f8003007812 */ /* 0x000fc400078ec0ff */
[----:B------:R-:W-:Y:S02]  /*2450*/  F2FP.SATFINITE.E4M3.F32.PACK_AB_MERGE_C R158, R159, R158, RZ ;  /* 0x0000009e9f9e723e */ /* 0x000fe400048070ff */
[----:B------:R-:W-:Y:S02]  /*2460*/  LOP3.LUT R0, R0, 0x70, R69, 0xf8, !PT ;  /* 0x0000007000007812 */ /* 0x000fe400078ef845 */
[----:B------:R-:W-:Y:S02]  /*2470*/  F2FP.SATFINITE.E4M3.F32.PACK_AB_MERGE_C R151, R163, R162, RZ ;  /* 0x000000a2a397723e */ /* 0x000fe400048070ff */
[----:B------:R-:W-:Y:S02]  /*2480*/  F2FP.SATFINITE.E4M3.F32.PACK_AB_MERGE_C R116, R117, R116, R118 ;  /* 0x000000747574723e */ /* 0x000fe40004807076 */
[----:B------:R-:W-:Y:S02]  /*2490*/  F2FP.SATFINITE.E4M3.F32.PACK_AB_MERGE_C R74, R75, R74, RZ ;  /* 0x0000004a4b4a723e */ /* 0x000fe400048070ff */
[----:B------:R-:W-:-:S02]  /*24a0*/  F2FP.SATFINITE.E4M3.F32.PACK_AB_MERGE_C R117, R121, R120, R122 ;  /* 0x000000787975723e */ /* 0x000fc4000480707a */
[----:B------:R-:W-:Y:S02]  /*24b0*/  F2FP.SATFINITE.E4M3.F32.PACK_AB_MERGE_C R118, R125, R124, R126 ;  /* 0x0000007c7d76723e */ /* 0x000fe4000480707e */
[----:B------:R-:W-:Y:S02]  /*24c0*/  F2FP.SATFINITE.E4M3.F32.PACK_AB_MERGE_C R6, R7, R6, RZ ;  /* 0x000000060706723e */ /* 0x000fe400048070ff */
[----:B------:R-:W-:Y:S01]  /*24d0*/  F2FP.SATFINITE.E4M3.F32.PACK_AB_MERGE_C R10, R11, R10, RZ ;  /* 0x0000000a0b0a723e */ /* 0x000fe200048070ff */
[----:B------:R-:W-:Y:S01]  /*24e0*/  STS.128 [R0+UR27], R164 ;  /* 0x000000a400007988 */ /* 0x000fe20008000c1b */
[----:B------:R-:W-:Y:S02]  /*24f0*/  F2FP.SATFINITE.E4M3.F32.PACK_AB_MERGE_C R119, R129, R128, R119 ;  /* 0x000000808177723e */ /* 0x000fe40004807077 */
[----:B------:R-:W-:Y:S01]  /*2500*/  F2FP.SATFINITE.E4M3.F32.PACK_AB_MERGE_C R14, R15, R14, RZ ;  /* 0x0000000e0f0e723e */ /* 0x000fe200048070ff */
[----:B------:R-:W-:Y:S01]  /*2510*/  STS.128 [R0+UR27+0x4000], R76 ;  /* 0x0040004c00007988 */ /* 0x000fe20008000c1b */
[----:B------:R-:W-:-:S02]  /*2520*/  F2FP.SATFINITE.E4M3.F32.PACK_AB_MERGE_C R7, R19, R18, RZ ;  /* 0x000000121307723e */ /* 0x000fc400048070ff */
[----:B------:R-:W-:Y:S02]  /*2530*/  F2FP.SATFINITE.E4M3.F32.PACK_AB_MERGE_C R22, R23, R22, RZ ;  /* 0x000000161716723e */ /* 0x000fe400048070ff */
[----:B------:R-:W-:Y:S02]  /*2540*/  LOP3.LUT R2, R0, 0x10, RZ, 0x3c, !PT ;  /* 0x0000001000027812 */ /* 0x000fe400078e3cff */
[----:B------:R-:W-:Y:S02]  /*2550*/  F2FP.SATFINITE.E4M3.F32.PACK_AB_MERGE_C R132, R133, R132, R134 ;  /* 0x000000848584723e */ /* 0x000fe40004807086 */
[----:B------:R-:W-:Y:S01]  /*2560*/  F2FP.SATFINITE.E4M3.F32.PACK_AB_MERGE_C R26, R27, R26, RZ ;  /* 0x0000001a1b1a723e */ /* 0x000fe200048070ff */
[----:B------:R-:W-:Y:S01]  /*2570*/  STS.128 [R2+UR27], R116 ;  /* 0x0000007402007988 */ /* 0x000fe20008000c1b */
[----:B------:R-:W-:Y:S02]  /*2580*/  F2FP.SATFINITE.E4M3.F32.PACK_AB_MERGE_C R30, R31, R30, RZ ;  /* 0x0000001e1f1e723e */ /* 0x000fe400048070ff */
[----:B------:R-:W-:Y:S01]  /*2590*/  F2FP.SATFINITE.E4M3.F32.PACK_AB_MERGE_C R23, R35, R34, RZ ;  /* 0x000000222317723e */ /* 0x000fe200048070ff */
[----:B------:R2:W-:Y:S01]  /*25a0*/  STS.128 [R2+UR27+0x4000], R80 ;  /* 0x0040005002007988 */ /* 0x0005e20008000c1b */
[----:B------:R-:W-:-:S02]  /*25b0*/  F2FP.SATFINITE.E4M3.F32.PACK_AB_MERGE_C R38, R39, R38, RZ ;  /* 0x000000262726723e */ /* 0x000fc400048070ff */
[----:B------:R-:W-:Y:S02]  /*25c0*/  F2FP.SATFINITE.E4M3.F32.PACK_AB_MERGE_C R4, R5, R4, R6 ;  /* 0x000000040504723e */ /* 0x000fe40004807006 */
[----:B------:R-:W-:Y:S02]  /*25d0*/  F2FP.SATFINITE.E4M3.F32.PACK_AB_MERGE_C R133, R137, R136, R138 ;  /* 0x000000888985723e */ /* 0x000fe4000480708a */
[----:B------:R-:W-:Y:S02]  /*25e0*/  F2FP.SATFINITE.E4M3.F32.PACK_AB_MERGE_C R134, R141, R140, R142 ;  /* 0x0000008c8d86723e */ /* 0x000fe4000480708e */
[----:B------:R-:W-:Y:S02]  /*25f0*/  F2FP.SATFINITE.E4M3.F32.PACK_AB_MERGE_C R135, R145, R144, R135 ;  /* 0x000000909187723e */ /* 0x000fe40004807087 */
[----:B------:R-:W-:Y:S02]  /*2600*/  F2FP.SATFINITE.E4M3.F32.PACK_AB_MERGE_C R148, R149, R148, R150 ;  /* 0x000000949594723e */ /* 0x000fe40004807096 */
[----:B------:R-:W-:-:S02]  /*2610*/  F2FP.SATFINITE.E4M3.F32.PACK_AB_MERGE_C R42, R43, R42, RZ ;  /* 0x0000002a2b2a723e */ /* 0x000fc400048070ff */
[----:B------:R-:W-:Y:S02]  /*2620*/  F2FP.SATFINITE.E4M3.F32.PACK_AB_MERGE_C R46, R47, R46, RZ ;  /* 0x0000002e2f2e723e */ /* 0x000fe400048070ff */
[----:B------:R-:W-:Y:S02]  /*2630*/  F2FP.SATFINITE.E4M3.F32.PACK_AB_MERGE_C R39, R51, R50, RZ ;  /* 0x000000323327723e */ /* 0x000fe400048070ff */
[----:B------:R-:W-:Y:S02]  /*2640*/  F2FP.SATFINITE.E4M3.F32.PACK_AB_MERGE_C R54, R55, R54, RZ ;  /* 0x000000363736723e */ /* 0x000fe400048070ff */
[----:B------:R-:W-:Y:S02]  /*2650*/  F2FP.SATFINITE.E4M3.F32.PACK_AB_MERGE_C R5, R9, R8, R10 ;  /* 0x000000080905723e */ /* 0x000fe4000480700a */
[----:B------:R-:W-:Y:S02]  /*2660*/  LOP3.LUT R3, R0, 0x20, RZ, 0x3c, !PT ;  /* 0x0000002000037812 */ /* 0x000fe400078e3cff */
[----:B------:R-:W-:-:S02]  /*2670*/  F2FP.SATFINITE.E4M3.F32.PACK_AB_MERGE_C R149, R153, R152, R154 ;  /* 0x000000989995723e */ /* 0x000fc4000480709a */
[----:B------:R-:W-:Y:S01]  /*2680*/  F2FP.SATFINITE.E4M3.F32.PACK_AB_MERGE_C R150, R157, R156, R158 ;  /* 0x0000009c9d96723e */ /* 0x000fe2000480709e */
[----:B------:R3:W-:Y:S01]  /*2690*/  STS.128 [R3+UR27], R132 ;  /* 0x0000008403007988 */ /* 0x0007e20008000c1b */
[----:B------:R-:W-:Y:S02]  /*26a0*/  F2FP.SATFINITE.E4M3.F32.PACK_AB_MERGE_C R151, R161, R160, R151 ;  /* 0x000000a0a197723e */ /* 0x000fe40004807097 */
[----:B------:R-:W-:Y:S01]  /*26b0*/  F2FP.SATFINITE.E4M3.F32.PACK_AB_MERGE_C R98, R99, R98, RZ ;  /* 0x000000626362723e */ /* 0x000fe200048070ff */
[----:B------:R3:W-:Y:S01]  /*26c0*/  STS.128 [R3+UR27+0x4000], R84 ;  /* 0x0040005403007988 */ /* 0x0007e20008000c1b */
[----:B------:R-:W-:Y:S02]  /*26d0*/  F2FP.SATFINITE.E4M3.F32.PACK_AB_MERGE_C R91, R103, R102, RZ ;  /* 0x00000066675b723e */ /* 0x000fe400048070ff */
[----:B------:R-:W-:Y:S02]  /*26e0*/  F2FP.SATFINITE.E4M3.F32.PACK_AB_MERGE_C R95, R73, R72, R74 ;  /* 0x00000048495f723e */ /* 0x000fe4000480704a */
[----:B------:R-:W-:-:S02]  /*26f0*/  F2FP.SATFINITE.E4M3.F32.PACK_AB_MERGE_C R58, R59, R58, RZ ;  /* 0x0000003a3b3a723e */ /* 0x000fc400048070ff */
[----:B------:R-:W-:Y:S02]  /*2700*/  F2FP.SATFINITE.E4M3.F32.PACK_AB_MERGE_C R62, R63, R62, RZ ;  /* 0x0000003e3f3e723e */ /* 0x000fe400048070ff */
[----:B------:R-:W-:Y:S02]  /*2710*/  F2FP.SATFINITE.E4M3.F32.PACK_AB_MERGE_C R66, R67, R66, RZ ;  /* 0x000000424342723e */ /* 0x000fe400048070ff */
[----:B------:R-:W-:Y:S02]  /*2720*/  LOP3.LUT R8, R0, 0x30, RZ, 0x3c, !PT ;  /* 0x0000003000087812 */ /* 0x000fe400078e3cff */
[----:B------:R-:W-:Y:S02]  /*2730*/  F2FP.SATFINITE.E4M3.F32.PACK_AB_MERGE_C R6, R13, R12, R14 ;  /* 0x0000000c0d06723e */ /* 0x000fe4000480700e */
[----:B------:R-:W-:Y:S01]  /*2740*/  F2FP.SATFINITE.E4M3.F32.PACK_AB_MERGE_C R7, R17, R16, R7 ;  /* 0x000000101107723e */ /* 0x000fe20004807007 */
[----:B------:R3:W-:Y:S01]  /*2750*/  STS.128 [R8+UR27], R148 ;  /* 0x0000009408007988 */ /* 0x0007e20008000c1b */
[----:B------:R-:W-:-:S02]  /*2760*/  F2FP.SATFINITE.E4M3.F32.PACK_AB_MERGE_C R20, R21, R20, R22 ;  /* 0x000000141514723e */ /* 0x000fc40004807016 */
[C---:B------:R-:W-:Y:S01]  /*2770*/  LOP3.LUT R9, R0.reuse, 0x40, RZ, 0x3c, !PT ;  /* 0x0000004000097812 */ /* 0x040fe200078e3cff */
[----:B------:R3:W-:Y:S01]  /*2780*/  STS.128 [R8+UR27+0x4000], R92 ;  /* 0x0040005c08007988 */ /* 0x0007e20008000c1b */
[----:B------:R-:W-:Y:S02]  /*2790*/  F2FP.SATFINITE.E4M3.F32.PACK_AB_MERGE_C R21, R25, R24, R26 ;  /* 0x000000181915723e */ /* 0x000fe4000480701a */
[----:B------:R-:W-:Y:S01]  /*27a0*/  F2FP.SATFINITE.E4M3.F32.PACK_AB_MERGE_C R22, R29, R28, R30 ;  /* 0x0000001c1d16723e */ /* 0x000fe2000480701e */
[----:B------:R3:W-:Y:S01]  /*27b0*/  STS.128 [R9+UR27], R104 ;  /* 0x0000006809007988 */ /* 0x0007e20008000c1b */
[----:B------:R-:W-:Y:S02]  /*27c0*/  F2FP.SATFINITE.E4M3.F32.PACK_AB_MERGE_C R23, R33, R32, R23 ;  /* 0x000000202117723e */ /* 0x000fe40004807017 */
[----:B------:R-:W-:Y:S01]  /*27d0*/  F2FP.SATFINITE.E4M3.F32.PACK_AB_MERGE_C R36, R37, R36, R38 ;  /* 0x000000242524723e */ /* 0x000fe20004807026 */
[----:B------:R3:W-:Y:S01]  /*27e0*/  STS.128 [R9+UR27+0x4000], R4 ;  /* 0x0040000409007988 */ /* 0x0007e20008000c1b */
[----:B------:R-:W-:-:S02]  /*27f0*/  LOP3.LUT R10, R0, 0x50, RZ, 0x3c, !PT ;  /* 0x00000050000a7812 */ /* 0x000fc400078e3cff */
[----:B------:R-:W-:Y:S02]  /*2800*/  F2FP.SATFINITE.E4M3.F32.PACK_AB_MERGE_C R37, R41, R40, R42 ;  /* 0x000000282925723e */ /* 0x000fe4000480702a */
[----:B------:R-:W-:Y:S01]  /*2810*/  F2FP.SATFINITE.E4M3.F32.PACK_AB_MERGE_C R38, R45, R44, R46 ;  /* 0x0000002c2d26723e */ /* 0x000fe2000480702e */
[----:B------:R3:W-:Y:S01]  /*2820*/  STS.128 [R10+UR27], R108 ;  /* 0x0000006c0a007988 */ /* 0x0007e20008000c1b */
[----:B------:R-:W-:Y:S02]  /*2830*/  F2FP.SATFINITE.E4M3.F32.PACK_AB_MERGE_C R39, R49, R48, R39 ;  /* 0x000000303127723e */ /* 0x000fe40004807027 */
[----:B------:R-:W-:Y:S01]  /*2840*/  F2FP.SATFINITE.E4M3.F32.PACK_AB_MERGE_C R52, R53, R52, R54 ;  /* 0x000000343534723e */ /* 0x000fe20004807036 */
[----:B------:R3:W-:Y:S01]  /*2850*/  STS.128 [R10+UR27+0x4000], R20 ;  /* 0x004000140a007988 */ /* 0x0007e20008000c1b */
[----:B--2---:R-:W-:Y:S02]  /*2860*/  LOP3.LUT R2, R0, 0x60, RZ, 0x3c, !PT ;  /* 0x0000006000027812 */ /* 0x004fe400078e3cff */
[----:B------:R-:W-:-:S02]  /*2870*/  F2FP.SATFINITE.E4M3.F32.PACK_AB_MERGE_C R90, R97, R96, R98 ;  /* 0x00000060615a723e */ /* 0x000fc40004807062 */
[----:B------:R-:W-:Y:S01]  /*2880*/  F2FP.SATFINITE.E4M3.F32.PACK_AB_MERGE_C R91, R101, R100, R91 ;  /* 0x00000064655b723e */ /* 0x000fe2000480705b */
[----:B------:R3:W-:Y:S01]  /*2890*/  STS.128 [R2+UR27], R112 ;  /* 0x0000007002007988 */ /* 0x0007e20008000c1b */
[----:B------:R-:W-:Y:S02]  /*28a0*/  F2FP.SATFINITE.E4M3.F32.PACK_AB_MERGE_C R53, R57, R56, R58 ;  /* 0x000000383935723e */ /* 0x000fe4000480703a */
[----:B------:R-:W-:Y:S01]  /*28b0*/  F2FP.SATFINITE.E4M3.F32.PACK_AB_MERGE_C R54, R61, R60, R62 ;  /* 0x0000003c3d36723e */ /* 0x000fe2000480703e */
[----:B------:R3:W-:Y:S01]  /*28c0*/  STS.128 [R2+UR27+0x4000], R36 ;  /* 0x0040002402007988 */ /* 0x0007e20008000c1b */
[----:B------:R-:W-:Y:S02]  /*28d0*/  F2FP.SATFINITE.E4M3.F32.PACK_AB_MERGE_C R55, R65, R64, R66 ;  /* 0x000000404137723e */ /* 0x000fe40004807042 */
[----:B------:R-:W-:-:S05]  /*28e0*/  LOP3.LUT R0, R0, 0x70, RZ, 0x3c, !PT ;  /* 0x0000007000007812 */ /* 0x000fca00078e3cff */
[----:B------:R3:W-:Y:S04]  /*28f0*/  STS.128 [R0+UR27], R88 ;  /* 0x0000005800007988 */ /* 0x0007e80008000c1b */
[----:B------:R3:W-:Y:S01]  /*2900*/  STS.128 [R0+UR27+0x4000], R52 ;  /* 0x0040003400007988 */ /* 0x0007e20008000c1b */
[----:B------:R2:W-:Y:S06]  /*2910*/  MEMBAR.ALL.CTA ;  /* 0x0000000000007992 */ /* 0x0005ec0000008000 */
[----:B--2---:R-:W2:Y:S02]  /*2920*/  FENCE.VIEW.ASYNC.S ;  /* 0x00000000000073c6 */ /* 0x004ea40000000000 */
[----:B--2---:R-:W-:Y:S06]  /*2930*/  BAR.SYNC.DEFER_BLOCKING 0x0 ;  /* 0x0000000000007b1d */ /* 0x004fec0000010000 */
[----:B------:R3:W-:Y:S01]  /*2940*/  @UP1 UTMASTG.2D [UR8], [UR4] ;  /* 0x00000008040013b5 */ /* 0x0007e20008008000 */
[----:B------:R0:W-:Y:S01]  /*2950*/  UTMACMDFLUSH ;  /* 0x00000000000079b7 */ /* 0x0001e20000000000 */
[----:B------:R-:W-:-:S04]  /*2960*/  DEPBAR.LE SB0, 0x0 ;  /* 0x000080000000791a */ /* 0x000fc80000000000 */
[----:B------:R-:W-:Y:S08]  /*2970*/  BAR.SYNC.DEFER_BLOCKING 0x0 ;  /* 0x0000000000007b1d */ /* 0x000ff00000010000 */
[----:B------:R-:W-:Y:S06]  /*2980*/  BAR.SYNC.DEFER_BLOCKING 0x0 ;  /* 0x0000000000007b1d */ /* 0x000fec0000010000 */
[----:B---3--:R-:W-:Y:S05]  /*2990*/  @P2 BRA `(.L_x_63) ;  /* 0x0000000000a02947 */ /* 0x008fea0003800000 */
[----:B------:R-:W2:Y:S01]  /*29a0*/  S2UR UR5, SR_CgaCtaId ;  /* 0x00000000000579c3 */ /* 0x000ea20000008800 */
[----:B------:R-:W-:Y:S01]  /*29b0*/  NOP ;  /* 0x0000000000007918 */ /* 0x000fe20000000000 */
[----:B------:R-:W-:Y:S01]  /*29c0*/  UMOV UR4, 0x50 ;  /* 0x0000005000047882 */ /* 0x000fe20000000000 */
[----:B------:R-:W-:Y:S02]  /*29d0*/  IMAD.U32 R0, RZ, RZ, UR32 ;  /* 0x00000020ff007e24 */ /* 0x000fe4000f8e00ff */
[----:B------:R-:W-:Y:S02]  /*29e0*/  IMAD.MOV.U32 R3, RZ, RZ, 0xff ;  /* 0x000000ffff037424 */ /* 0x000fe400078e00ff */
[----:B------:R-:W-:Y:S01]  /*29f0*/  IMAD.MOV.U32 R7, RZ, RZ, 0x1 ;  /* 0x00000001ff077424 */ /* 0x000fe200078e00ff */
[----:B------:R-:W-:-:S04]  /*2a00*/  LOP3.LUT R0, R0, 0xffff, RZ, 0xc0, !PT ;  /* 0x0000ffff00007812 */ /* 0x000fc800078ec0ff */
[----:B------:R-:W-:-:S05]  /*2a10*/  SHF.R.U32.HI R0, RZ, 0x5, R0 ;  /* 0x00000005ff007819 */ /* 0x000fca0000011600 */
[----:B------:R-:W-:Y:S01]  /*2a20*/  VIADD R2, R0, 0x10 ;  /* 0x0000001000027836 */ /* 0x000fe20000000000 */
[----:B------:R-:W-:Y:S01]  /*2a30*/  SHF.L.U32 R0, R3, R0, RZ ;  /* 0x0000000003007219 */ /* 0x000fe200000006ff */
[----:B--2---:R-:W-:-:S03]  /*2a40*/  ULEA UR6, UR5, UR4, 0x18 ;  /* 0x0000000405067291 */ /* 0x004fc6000f8ec0ff */
[----:B------:R-:W-:-:S04]  /*2a50*/  SHF.L.U32 R3, R7, R2, RZ ;  /* 0x0000000207037219 */ /* 0x000fc800000006ff */
[----:B------:R-:W-:Y:S02]  /*2a60*/  LOP3.LUT R0, R3, R0, RZ, 0xfc, !PT ;  /* 0x0000000003007212 */ /* 0x000fe400078efcff */
[----:B------:R-:W2:Y:S02]  /*2a70*/  LDS R5, [UR6] ;  /* 0x00000006ff057984 */ /* 0x000ea40008000800 */
[C---:B------:R-:W-:Y:S02]  /*2a80*/  LOP3.LUT R2, R0.reuse, 0xffff, RZ, 0xc0, !PT ;  /* 0x0000ffff00027812 */ /* 0x040fe400078ec0ff */
[----:B--2---:R-:W-:-:S04]  /*2a90*/  LOP3.LUT R3, R0, 0xffff, R5, 0x80, !PT ;  /* 0x0000ffff00037812 */ /* 0x004fc800078e8005 */
[----:B------:R-:W-:-:S13]  /*2aa0*/  ISETP.NE.AND P0, PT, R3, R2, PT ;  /* 0x000000020300720c */ /* 0x000fda0003f05270 */
[----:B------:R-:W-:Y:S05]  /*2ab0*/  @P0 BRA `(.L_x_64) ;  /* 0x0000000000500947 */ /* 0x000fea0003800000 */
[----:B------:R-:W-:Y:S02]  /*2ac0*/  SHF.R.U32.HI R5, RZ, 0x10, R5 ;  /* 0x00000010ff057819 */ /* 0x000fe40000011605 */
[----:B------:R-:W-:-:S04]  /*2ad0*/  SHF.R.U32.HI R2, RZ, 0x10, R0 ;  /* 0x00000010ff027819 */ /* 0x000fc80000011600 */
[----:B------:R-:W-:-:S04]  /*2ae0*/  LOP3.LUT R5, R5, R2, RZ, 0xc0, !PT ;  /* 0x0000000205057212 */ /* 0x000fc800078ec0ff */
[----:B------:R-:W-:-:S13]  /*2af0*/  ISETP.NE.AND P0, PT, R5, R2, PT ;  /* 0x000000020500720c */ /* 0x000fda0003f05270 */
[----:B------:R-:W-:Y:S05]  /*2b00*/  @P0 BRA `(.L_x_65) ;  /* 0x0000000000300947 */ /* 0x000fea0003800000 */
[----:B------:R-:W-:Y:S01]  /*2b10*/  R2UR UR4, R0 ;  /* 0x00000000000472ca */ /* 0x000fe200000e0000 */
[----:B------:R-:W-:Y:S01]  /*2b20*/  VOTEU.ANY UR5, UPT, PT ;  /* 0x0000000000057886 */ /* 0x000fe200038e0100 */
[----:B------:R-:W2:Y:S01]  /*2b30*/  S2R R0, SR_LANEID ;  /* 0x0000000000007919 */ /* 0x000ea20000000000 */
[----:B------:R-:W-:-:S10]  /*2b40*/  UFLO.U32 UR5, UR5 ;  /* 0x00000005000572bd */ /* 0x000fd400080e0000 */
[----:B------:R-:W-:-:S06]  /*2b50*/  ULOP3.LUT UR4, URZ, UR4, URZ, 0x33, !UPT ;  /* 0x00000004ff047292 */ /* 0x000fcc000f8e33ff */
[----:B------:R-:W-:-:S04]  /*2b60*/  IMAD.U32 R2, RZ, RZ, UR4 ;  /* 0x00000004ff027e24 */ /* 0x000fc8000f8e00ff */
[----:B------:R-:W3:Y:S02]  /*2b70*/  REDUX UR7, R2 ;  /* 0x00000000020773c4 */ /* 0x000ee40000000000 */
[----:B------:R4:W-:Y:S01]  /*2b80*/  UTCATOMSWS.AND URZ, UR4 ;  /* 0x0000000400ff79e3 */ /* 0x0009e20008000000 */
[----:B--2---:R-:W-:Y:S01]  /*2b90*/  ISETP.EQ.U32.AND P0, PT, R0, UR5, PT ;  /* 0x0000000500007c0c */ /* 0x004fe2000bf02070 */
[----:B---3--:R-:W-:-:S12]  /*2ba0*/  IMAD.U32 R0, RZ, RZ, UR7 ;  /* 0x00000007ff007e24 */ /* 0x008fd8000f8e00ff */
[----:B------:R4:W-:Y:S01]  /*2bb0*/  @P0 ATOMS.AND RZ, [UR6], R0 ;  /* 0x00000000ffff098c */ /* 0x0009e2000a800006 */
[----:B------:R-:W-:Y:S05]  /*2bc0*/  BRA `(.L_x_63) ;  /* 0x0000000000147947 */ /* 0x000fea0003800000 */
.L_x_65:
[----:B------:R-:W-:-:S07]  /*2bd0*/  MOV R2, 0x2bf0 ;  /* 0x00002bf000027802 */ /* 0x000fce0000000f00 */
[----:B-1----:R-:W-:Y:S05]  /*2be0*/  CALL.REL.NOINC `($__internal_0_$__cuda_sm10x_tcgen05_guardrail_trap_col_being_dealloced_not_returned_by_alloc) ;  /* 0x0000000000447944 */ /* 0x002fea0003c00000 */
[----:B------:R-:W-:Y:S05]  /*2bf0*/  BRA `(.L_x_63) ;  /* 0x0000000000087947 */ /* 0x000fea0003800000 */
.L_x_64:
[----:B------:R-:W-:-:S07]  /*2c00*/  MOV R2, 0x2c20 ;  /* 0x00002c2000027802 */ /* 0x000fce0000000f00 */
[----:B-1----:R-:W-:Y:S05]  /*2c10*/  CALL.REL.NOINC `($__internal_2_$__cuda_sm10x_tcgen05_guardrail_trap_unallocated_columns_being_dealloced) ;  /* 0x0000000000507944 */ /* 0x002fea0003c00000 */
.L_x_63:
[----:B------:R-:W-:Y:S01]  /*2c20*/  NOP ;  /* 0x0000000000007918 */ /* 0x000fe20000000000 */
[----:B----4-:R-:W-:Y:S05]  /*2c30*/  EXIT ;  /* 0x000000000000794d */ /* 0x010fea0003800000 */
.L_x_54:
[----:B------:R-:W2:Y:S02]  /*2c40*/  SYNCS.PHASECHK.TRANS64.TRYWAIT P0, [UR27+0x3000], RZ ;  /* 0x003000ffff0075a7 */ /* 0x000ea4000800111b */
[----:B--2---:R-:W-:Y:S05]  /*2c50*/  @!P0 BRA `(.L_x_54) ;  /* 0xfffffffc00f88947 */ /* 0x004fea000383ffff */
[----:B------:R-:W-:Y:S05]  /*2c60*/  BRA `(.L_x_66) ;  /* 0xffffffec00487947 */ /* 0x000fea000383ffff */
.L_x_56:
[----:B------:R-:W2:Y:S02]  /*2c70*/  SYNCS.PHASECHK.TRANS64.TRYWAIT P1, [UR27+0x3010], RZ ;  /* 0x003010ffff0075a7 */ /* 0x000ea4000802111b */
[----:B--2---:R-:W-:Y:S05]  /*2c80*/  @!P1 BRA `(.L_x_56) ;  /* 0xfffffffc00f89947 */ /* 0x004fea000383ffff */
[----:B------:R-:W-:Y:S05]  /*2c90*/  BRA `(.L_x_67) ;  /* 0xffffffec00807947 */ /* 0x000fea000383ffff */
.L_x_57:
[----:B------:R-:W3:Y:S02]  /*2ca0*/  SYNCS.PHASECHK.TRANS64.TRYWAIT P0, [UR27+0x3000], R4 ;  /* 0x00300004ff0075a7 */ /* 0x000ee4000800111b */
[----:B---3--:R-:W-:Y:S05]  /*2cb0*/  @!P0 BRA `(.L_x_57) ;  /* 0xfffffffc00f88947 */ /* 0x008fea000383ffff */
[----:B------:R-:W-:Y:S05]  /*2cc0*/  BRA `(.L_x_68) ;  /* 0xffffffec00f87947 */ /* 0x000fea000383ffff */
.L_x_59:
[----:B------:R-:W3:Y:S02]  /*2cd0*/  SYNCS.PHASECHK.TRANS64.TRYWAIT P0, [UR27+0x3010], R4 ;  /* 0x00301004ff0075a7 */ /* 0x000ee4000800111b */
[----:B---3--:R-:W-:Y:S05]  /*2ce0*/  @!P0 BRA `(.L_x_59) ;  /* 0xfffffffc00f88947 */ /* 0x008fea000383ffff */
[----:B------:R-:W-:Y:S05]  /*2cf0*/  BRA `(.L_x_69) ;  /* 0xfffffff000247947 */ /* 0x000fea000383ffff */
        .weak           $__internal_0_$__cuda_sm10x_tcgen05_guardrail_trap_col_being_dealloced_not_returned_by_alloc
        .type           $__internal_0_$__cuda_sm10x_tcgen05_guardrail_trap_col_being_dealloced_not_returned_by_alloc,@function
        .size           $__internal_0_$__cuda_sm10x_tcgen05_guardrail_trap_col_being_dealloced_not_returned_by_alloc,($__internal_1_$__cuda_sm10x_tcgen05_guardrail_trap_phase_invalid_during_alloc - $__internal_0_$__cuda_sm10x_tcgen05_guardrail_trap_col_being_dealloced_not_returned_by_alloc)
$__internal_0_$__cuda_sm10x_tcgen05_guardrail_trap_col_being_dealloced_not_returned_by_alloc:
[----:B------:R-:W-:Y:S05]  /*2d00*/  BPT.TRAP 0x1 ;  /* 0x000000040000795c */ /* 0x000fea0000300000 */
[----:B------:R-:W-:-:S04]  /*2d10*/  IMAD.MOV.U32 R3, RZ, RZ, 0x0 ;  /* 0x00000000ff037424 */ /* 0x000fc800078e00ff */
[----:B------:R-:W-:Y:S05]  /*2d20*/  RET.REL.NODEC R2 `(gluon_tcgen05) ;  /* 0xffffffd002b47950 */ /* 0x000fea0003c3ffff */
        .weak           $__internal_1_$__cuda_sm10x_tcgen05_guardrail_trap_phase_invalid_during_alloc
        .type           $__internal_1_$__cuda_sm10x_tcgen05_guardrail_trap_phase_invalid_during_alloc,@function
        .size           $__internal_1_$__cuda_sm10x_tcgen05_guardrail_trap_phase_invalid_during_alloc,($__internal_2_$__cuda_sm10x_tcgen05_guardrail_trap_unallocated_columns_being_dealloced - $__internal_1_$__cuda_sm10x_tcgen05_guardrail_trap_phase_invalid_during_alloc)
$__internal_1_$__cuda_sm10x_tcgen05_guardrail_trap_phase_invalid_during_alloc:
[----:B------:R-:W-:Y:S05]  /*2d30*/  BPT.TRAP 0x1 ;  /* 0x000000040000795c */ /* 0x000fea0000300000 */
[----:B------:R-:W-:-:S04]  /*2d40*/  IMAD.MOV.U32 R3, RZ, RZ, 0x0 ;  /* 0x00000000ff037424 */ /* 0x000fc800078e00ff */
[----:B------:R-:W-:Y:S05]  /*2d50*/  RET.REL.NODEC R2 `(gluon_tcgen05) ;  /* 0xffffffd002a87950 */ /* 0x000fea0003c3ffff */
        .weak           $__internal_2_$__cuda_sm10x_tcgen05_guardrail_trap_unallocated_columns_being_dealloced
        .type           $__internal_2_$__cuda_sm10x_tcgen05_guardrail_trap_unallocated_columns_being_dealloced,@function
        .size           $__internal_2_$__cuda_sm10x_tcgen05_guardrail_trap_unallocated_columns_being_dealloced,(.L_x_73 - $__internal_2_$__cuda_sm10x_tcgen05_guardrail_trap_unallocated_columns_being_dealloced)
$__internal_2_$__cuda_sm10x_tcgen05_guardrail_trap_unallocated_columns_being_dealloced:
[----:B------:R-:W-:Y:S05]  /*2d60*/  BPT.TRAP 0x1 ;  /* 0x000000040000795c */ /* 0x000fea0000300000 */
[----:B------:R-:W-:-:S04]  /*2d70*/  IMAD.MOV.U32 R3, RZ, RZ, 0x0 ;  /* 0x00000000ff037424 */ /* 0x000fc800078e00ff */
[----:B------:R-:W-:Y:S05]  /*2d80*/  RET.REL.NODEC R2 `(gluon_tcgen05) ;  /* 0xffffffd0029c7950 */ /* 0x000fea0003c3ffff */
.L_x_70:
[----:B------:R-:W-:-:S00]  /*2d90*/  BRA `(.L_x_70) ;  /* 0xfffffffc00fc7947 */ /* 0x000fc0000383ffff */
[----:B------:R-:W-:-:S00]  /*2da0*/  NOP ;  /* 0x0000000000007918 */ /* 0x000fc00000000000 */
        /* <DEDUP_REMOVED lines=13> */
.L_x_73:


//--------------------- .nv.shared.gluon_tcgen05  --------------------------
	.section	.nv.shared.gluon_tcgen05,"aw",@nobits
	.sectionflags	@""
	.align	16
	.zero		1024


//--------------------- .nv.shared.reserved.0     --------------------------
	.section	.nv.shared.reserved.0,"aw",@nobits
	.align	8
	.weak		__nv_reservedSMEM_offset_0_alias
	.size		__nv_reservedSMEM_offset_0_alias, 0, 64
	.other		__nv_reservedSMEM_offset_0_alias,@"STO_CUDA_RESERVED_SHARED STV_DEFAULT"
__nv_reservedSMEM_offset_0_alias:
	.zero		0
.nv.shared.reserved.0:
	.zero		64
	.weak		__nv_reservedSMEM_allocation_phase
	.type		__nv_reservedSMEM_allocation_phase,@object
	.size		__nv_reservedSMEM_allocation_phase,(.L_0 - __nv_reservedSMEM_allocation_phase)
__nv_reservedSMEM_allocation_phase:
	.zero		1
.L_0:
	.zero		7
	.weak		__nv_reservedSMEM_devtool_atexit_pc
	.type		__nv_reservedSMEM_devtool_atexit_pc,@object
	.size		__nv_reservedSMEM_devtool_atexit_pc,(__nv_reservedSMEM_allocation_mask - __nv_reservedSMEM_devtool_atexit_pc)
__nv_reservedSMEM_devtool_atexit_pc:
	.zero		8
	.weak		__nv_reservedSMEM_allocation_mask
	.type		__nv_reservedSMEM_allocation_mask,@object
	.size		__nv_reservedSMEM_allocation_mask,(.L_2 - __nv_reservedSMEM_allocation_mask)
__nv_reservedSMEM_allocation_mask:
	.zero		4
.L_2:


//--------------------- .nv.constant0.gluon_tcgen05 --------------------------
	.section	.nv.constant0.gluon_tcgen05,"a",@progbits
	.sectionflags	@""
	.align	4
.nv.constant0.gluon_tcgen05:
	.zero		976


//--------------------- SYMBOLS --------------------------

	.type		.nv.reservedSmem.offset0,@object
	.size		.nv.reservedSmem.offset0,0x4
	.type		.nv.reservedSmem.cap,@object
	.size		.nv.reservedSmem.cap,0x4
